//
// Generated by NVIDIA NVVM Compiler
//
// Compiler Build ID: CL-36424714
// Cuda compilation tools, release 13.0, V13.0.88
// Based on NVVM 20.0.0
//

.version 9.0
.target sm_100
.address_size 64

	// .globl	_Z13step_estimatePdS_m
// _ZZN3cub18CUB_300001_SM_10006detail6reduce28DeviceReduceSingleTileKernelINS2_10policy_hubIdyN4cuda3std3__44plusIvEEE10Policy1000EPdSC_yS9_ddNS7_10__identityEEEvT0_T1_T2_T3_T4_T6_E12temp_storage has been demoted
// _ZZN3cub18CUB_300001_SM_10006detail6reduce18DeviceReduceKernelINS2_10policy_hubIdyN4cuda3std3__44plusIvEEE10Policy1000EPdyS9_dNS7_10__identityEEEvT0_PT3_T1_NS0_13GridEvenShareISH_EET2_T4_E12temp_storage has been demoted
// _ZZN3cub18CUB_300001_SM_10006detail6reduce28DeviceReduceSingleTileKernelINS2_10policy_hubIdyN4cuda3std3__44plusIvEEE10Policy1000EPdSC_iS9_ddNS7_10__identityEEEvT0_T1_T2_T3_T4_T6_E12temp_storage has been demoted
.global .align 1 .b8 _ZN34_INTERNAL_18670ae9_4_k_cu_0177d5454cuda3std3__45__cpo5beginE[1];
.global .align 1 .b8 _ZN34_INTERNAL_18670ae9_4_k_cu_0177d5454cuda3std3__45__cpo3endE[1];
.global .align 1 .b8 _ZN34_INTERNAL_18670ae9_4_k_cu_0177d5454cuda3std3__45__cpo6cbeginE[1];
.global .align 1 .b8 _ZN34_INTERNAL_18670ae9_4_k_cu_0177d5454cuda3std3__45__cpo4cendE[1];
.global .align 1 .b8 _ZN34_INTERNAL_18670ae9_4_k_cu_0177d5454cuda3std3__45__cpo6rbeginE[1];
.global .align 1 .b8 _ZN34_INTERNAL_18670ae9_4_k_cu_0177d5454cuda3std3__45__cpo4rendE[1];
.global .align 1 .b8 _ZN34_INTERNAL_18670ae9_4_k_cu_0177d5454cuda3std3__45__cpo7crbeginE[1];
.global .align 1 .b8 _ZN34_INTERNAL_18670ae9_4_k_cu_0177d5454cuda3std3__45__cpo5crendE[1];
.global .align 1 .b8 _ZN34_INTERNAL_18670ae9_4_k_cu_0177d5454cuda3std3__436_GLOBAL__N__18670ae9_4_k_cu_0177d5456ignoreE[1];
.global .align 1 .b8 _ZN34_INTERNAL_18670ae9_4_k_cu_0177d5454cuda3std3__419piecewise_constructE[1];
.global .align 1 .b8 _ZN34_INTERNAL_18670ae9_4_k_cu_0177d5454cuda3std3__48in_placeE[1];
.global .align 1 .b8 _ZN34_INTERNAL_18670ae9_4_k_cu_0177d5454cuda3std3__420unreachable_sentinelE[1];
.global .align 1 .b8 _ZN34_INTERNAL_18670ae9_4_k_cu_0177d5454cuda3std3__47nulloptE[1];
.global .align 1 .b8 _ZN34_INTERNAL_18670ae9_4_k_cu_0177d5454cuda3std6ranges3__45__cpo4swapE[1];
.global .align 1 .b8 _ZN34_INTERNAL_18670ae9_4_k_cu_0177d5454cuda3std6ranges3__45__cpo9iter_moveE[1];
.global .align 1 .b8 _ZN34_INTERNAL_18670ae9_4_k_cu_0177d5454cuda3std6ranges3__45__cpo5beginE[1];
.global .align 1 .b8 _ZN34_INTERNAL_18670ae9_4_k_cu_0177d5454cuda3std6ranges3__45__cpo3endE[1];
.global .align 1 .b8 _ZN34_INTERNAL_18670ae9_4_k_cu_0177d5454cuda3std6ranges3__45__cpo6cbeginE[1];
.global .align 1 .b8 _ZN34_INTERNAL_18670ae9_4_k_cu_0177d5454cuda3std6ranges3__45__cpo4cendE[1];
.global .align 1 .b8 _ZN34_INTERNAL_18670ae9_4_k_cu_0177d5454cuda3std6ranges3__45__cpo7advanceE[1];
.global .align 1 .b8 _ZN34_INTERNAL_18670ae9_4_k_cu_0177d5454cuda3std6ranges3__45__cpo9iter_swapE[1];
.global .align 1 .b8 _ZN34_INTERNAL_18670ae9_4_k_cu_0177d5454cuda3std6ranges3__45__cpo4nextE[1];
.global .align 1 .b8 _ZN34_INTERNAL_18670ae9_4_k_cu_0177d5454cuda3std6ranges3__45__cpo4prevE[1];
.global .align 1 .b8 _ZN34_INTERNAL_18670ae9_4_k_cu_0177d5454cuda3std6ranges3__45__cpo4dataE[1];
.global .align 1 .b8 _ZN34_INTERNAL_18670ae9_4_k_cu_0177d5454cuda3std6ranges3__45__cpo5cdataE[1];
.global .align 1 .b8 _ZN34_INTERNAL_18670ae9_4_k_cu_0177d5454cuda3std6ranges3__45__cpo4sizeE[1];
.global .align 1 .b8 _ZN34_INTERNAL_18670ae9_4_k_cu_0177d5454cuda3std6ranges3__45__cpo5ssizeE[1];
.global .align 1 .b8 _ZN34_INTERNAL_18670ae9_4_k_cu_0177d5454cuda3std6ranges3__45__cpo8distanceE[1];
.global .align 1 .b8 _ZN34_INTERNAL_18670ae9_4_k_cu_0177d5456thrust24THRUST_300001_SM_1000_NS6system6detail10sequential3seqE[1];

.visible .entry _Z13step_estimatePdS_m(
	.param .u64 .ptr .align 1 _Z13step_estimatePdS_m_param_0,
	.param .u64 .ptr .align 1 _Z13step_estimatePdS_m_param_1,
	.param .u64 _Z13step_estimatePdS_m_param_2
)
{
	.reg .pred 	%p<13>;
	.reg .b32 	%r<11>;
	.reg .b64 	%rd<28>;
	.reg .b64 	%fd<21>;

	ld.param.u64 	%rd9, [_Z13step_estimatePdS_m_param_0];
	ld.param.u64 	%rd7, [_Z13step_estimatePdS_m_param_1];
	ld.param.u64 	%rd10, [_Z13step_estimatePdS_m_param_2];
	cvta.to.global.u64 	%rd1, %rd9;
	mov.u32 	%r1, %ctaid.x;
	mov.u32 	%r2, %ntid.x;
	mov.u32 	%r3, %tid.x;
	mad.lo.s32 	%r4, %r1, %r2, %r3;
	cvt.u64.u32 	%rd2, %r4;
	mov.u32 	%r5, %ctaid.y;
	mov.u32 	%r6, %ntid.y;
	mov.u32 	%r7, %tid.y;
	mad.lo.s32 	%r8, %r5, %r6, %r7;
	cvt.u64.u32 	%rd3, %r8;
	setp.eq.s32 	%p1, %r4, 0;
	setp.lt.s64 	%p2, %rd10, %rd2;
	or.pred  	%p3, %p1, %p2;
	setp.le.s64 	%p4, %rd10, %rd3;
	or.pred  	%p5, %p3, %p4;
	mov.f64 	%fd17, 0d0000000000000000;
	@%p5 bra 	$L__BB0_2;
	add.s64 	%rd11, %rd2, -1;
	mad.lo.s64 	%rd12, %rd11, %rd10, %rd3;
	shl.b64 	%rd13, %rd12, 3;
	add.s64 	%rd14, %rd1, %rd13;
	ld.global.f64 	%fd17, [%rd14];
$L__BB0_2:
	add.s64 	%rd16, %rd3, 1;
	max.s64 	%rd17, %rd2, %rd16;
	setp.ge.s64 	%p6, %rd17, %rd10;
	mad.lo.s64 	%rd4, %rd10, %rd2, %rd3;
	shl.b64 	%rd18, %rd4, 3;
	add.s64 	%rd5, %rd1, %rd18;
	mov.f64 	%fd18, 0d0000000000000000;
	@%p6 bra 	$L__BB0_4;
	ld.global.f64 	%fd18, [%rd5+8];
$L__BB0_4:
	setp.le.s64 	%p7, %rd10, %rd2;
	cvt.u32.u64 	%r10, %rd3;
	add.f64 	%fd5, %fd17, %fd18;
	setp.eq.s32 	%p8, %r10, 0;
	or.pred  	%p9, %p7, %p8;
	setp.lt.s64 	%p10, %rd10, %rd3;
	or.pred  	%p11, %p9, %p10;
	mov.f64 	%fd19, 0d0000000000000000;
	@%p11 bra 	$L__BB0_6;
	ld.global.f64 	%fd19, [%rd5+-8];
$L__BB0_6:
	add.f64 	%fd8, %fd5, %fd19;
	add.s64 	%rd6, %rd2, 1;
	max.s64 	%rd21, %rd6, %rd3;
	setp.ge.s64 	%p12, %rd21, %rd10;
	mov.f64 	%fd20, 0d0000000000000000;
	@%p12 bra 	$L__BB0_8;
	mad.lo.s64 	%rd22, %rd6, %rd10, %rd3;
	shl.b64 	%rd23, %rd22, 3;
	add.s64 	%rd24, %rd1, %rd23;
	ld.global.f64 	%fd20, [%rd24];
$L__BB0_8:
	cvta.to.global.u64 	%rd25, %rd7;
	add.f64 	%fd15, %fd8, %fd20;
	mul.f64 	%fd16, %fd15, 0d3FD0000000000000;
	add.s64 	%rd27, %rd25, %rd18;
	st.global.f64 	[%rd27], %fd16;
	ret;

}
	// .globl	_Z5pow_2PdS_m
.visible .entry _Z5pow_2PdS_m(
	.param .u64 .ptr .align 1 _Z5pow_2PdS_m_param_0,
	.param .u64 .ptr .align 1 _Z5pow_2PdS_m_param_1,
	.param .u64 _Z5pow_2PdS_m_param_2
)
{
	.reg .b32 	%r<9>;
	.reg .b64 	%rd<12>;
	.reg .b64 	%fd<3>;

	ld.param.u64 	%rd1, [_Z5pow_2PdS_m_param_0];
	ld.param.u64 	%rd2, [_Z5pow_2PdS_m_param_1];
	ld.param.u64 	%rd3, [_Z5pow_2PdS_m_param_2];
	cvta.to.global.u64 	%rd4, %rd2;
	cvta.to.global.u64 	%rd5, %rd1;
	mov.u32 	%r1, %ctaid.x;
	mov.u32 	%r2, %ntid.x;
	mov.u32 	%r3, %tid.x;
	mad.lo.s32 	%r4, %r1, %r2, %r3;
	cvt.u64.u32 	%rd6, %r4;
	mov.u32 	%r5, %ctaid.y;
	mov.u32 	%r6, %ntid.y;
	mov.u32 	%r7, %tid.y;
	mad.lo.s32 	%r8, %r5, %r6, %r7;
	cvt.u64.u32 	%rd7, %r8;
	mad.lo.s64 	%rd8, %rd3, %rd6, %rd7;
	shl.b64 	%rd9, %rd8, 3;
	add.s64 	%rd10, %rd5, %rd9;
	ld.global.f64 	%fd1, [%rd10];
	mul.f64 	%fd2, %fd1, %fd1;
	add.s64 	%rd11, %rd4, %rd9;
	st.global.f64 	[%rd11], %fd2;
	ret;

}
	// .globl	_Z3subPdS_S_m
.visible .entry _Z3subPdS_S_m(
	.param .u64 .ptr .align 1 _Z3subPdS_S_m_param_0,
	.param .u64 .ptr .align 1 _Z3subPdS_S_m_param_1,
	.param .u64 .ptr .align 1 _Z3subPdS_S_m_param_2,
	.param .u64 _Z3subPdS_S_m_param_3
)
{
	.reg .pred 	%p<4>;
	.reg .b32 	%r<10>;
	.reg .b64 	%rd<19>;
	.reg .b64 	%fd<4>;

	ld.param.u64 	%rd1, [_Z3subPdS_S_m_param_0];
	ld.param.u64 	%rd2, [_Z3subPdS_S_m_param_1];
	ld.param.u64 	%rd3, [_Z3subPdS_S_m_param_2];
	ld.param.u64 	%rd5, [_Z3subPdS_S_m_param_3];
	mov.u32 	%r3, %ctaid.x;
	mov.u32 	%r4, %ntid.x;
	mov.u32 	%r5, %tid.x;
	mad.lo.s32 	%r1, %r3, %r4, %r5;
	mov.u32 	%r6, %ctaid.y;
	mov.u32 	%r7, %ntid.y;
	mov.u32 	%r8, %tid.y;
	mad.lo.s32 	%r9, %r6, %r7, %r8;
	setp.ne.s32 	%p1, %r1, 0;
	selp.u64 	%rd6, 1, 0, %p1;
	setp.ne.s32 	%p2, %r9, 0;
	selp.u64 	%rd7, 1, 0, %p2;
	max.u64 	%rd8, %rd6, %rd7;
	setp.ge.u64 	%p3, %rd8, %rd5;
	@%p3 bra 	$L__BB2_2;
	cvta.to.global.u64 	%rd9, %rd1;
	cvta.to.global.u64 	%rd10, %rd2;
	cvta.to.global.u64 	%rd11, %rd3;
	cvt.u64.u32 	%rd12, %r9;
	cvt.u64.u32 	%rd13, %r1;
	mad.lo.s64 	%rd14, %rd5, %rd13, %rd12;
	shl.b64 	%rd15, %rd14, 3;
	add.s64 	%rd16, %rd9, %rd15;
	ld.global.f64 	%fd1, [%rd16];
	add.s64 	%rd17, %rd10, %rd15;
	ld.global.f64 	%fd2, [%rd17];
	sub.f64 	%fd3, %fd1, %fd2;
	add.s64 	%rd18, %rd11, %rd15;
	st.global.f64 	[%rd18], %fd3;
$L__BB2_2:
	ret;

}
	// .globl	_Z4copyPdS_m
.visible .entry _Z4copyPdS_m(
	.param .u64 .ptr .align 1 _Z4copyPdS_m_param_0,
	.param .u64 .ptr .align 1 _Z4copyPdS_m_param_1,
	.param .u64 _Z4copyPdS_m_param_2
)
{
	.reg .b32 	%r<9>;
	.reg .b64 	%rd<12>;
	.reg .b64 	%fd<2>;

	ld.param.u64 	%rd1, [_Z4copyPdS_m_param_0];
	ld.param.u64 	%rd2, [_Z4copyPdS_m_param_1];
	ld.param.u64 	%rd3, [_Z4copyPdS_m_param_2];
	cvta.to.global.u64 	%rd4, %rd1;
	cvta.to.global.u64 	%rd5, %rd2;
	mov.u32 	%r1, %ctaid.x;
	mov.u32 	%r2, %ntid.x;
	mov.u32 	%r3, %tid.x;
	mad.lo.s32 	%r4, %r1, %r2, %r3;
	cvt.u64.u32 	%rd6, %r4;
	mov.u32 	%r5, %ctaid.y;
	mov.u32 	%r6, %ntid.y;
	mov.u32 	%r7, %tid.y;
	mad.lo.s32 	%r8, %r5, %r6, %r7;
	cvt.u64.u32 	%rd7, %r8;
	mad.lo.s64 	%rd8, %rd3, %rd6, %rd7;
	shl.b64 	%rd9, %rd8, 3;
	add.s64 	%rd10, %rd5, %rd9;
	ld.global.f64 	%fd1, [%rd10];
	add.s64 	%rd11, %rd4, %rd9;
	st.global.f64 	[%rd11], %fd1;
	ret;

}
	// .globl	_ZN3cub18CUB_300001_SM_10006detail11EmptyKernelIvEEvv
.visible .entry _ZN3cub18CUB_300001_SM_10006detail11EmptyKernelIvEEvv()
{


	ret;

}
	// .globl	_ZN3cub18CUB_300001_SM_10006detail6reduce28DeviceReduceSingleTileKernelINS2_10policy_hubIdyN4cuda3std3__44plusIvEEE10Policy1000EPdSC_yS9_ddNS7_10__identityEEEvT0_T1_T2_T3_T4_T6_
.visible .entry _ZN3cub18CUB_300001_SM_10006detail6reduce28DeviceReduceSingleTileKernelINS2_10policy_hubIdyN4cuda3std3__44plusIvEEE10Policy1000EPdSC_yS9_ddNS7_10__identityEEEvT0_T1_T2_T3_T4_T6_(
	.param .u64 .ptr .align 1 _ZN3cub18CUB_300001_SM_10006detail6reduce28DeviceReduceSingleTileKernelINS2_10policy_hubIdyN4cuda3std3__44plusIvEEE10Policy1000EPdSC_yS9_ddNS7_10__identityEEEvT0_T1_T2_T3_T4_T6__param_0,
	.param .u64 .ptr .align 1 _ZN3cub18CUB_300001_SM_10006detail6reduce28DeviceReduceSingleTileKernelINS2_10policy_hubIdyN4cuda3std3__44plusIvEEE10Policy1000EPdSC_yS9_ddNS7_10__identityEEEvT0_T1_T2_T3_T4_T6__param_1,
	.param .u64 _ZN3cub18CUB_300001_SM_10006detail6reduce28DeviceReduceSingleTileKernelINS2_10policy_hubIdyN4cuda3std3__44plusIvEEE10Policy1000EPdSC_yS9_ddNS7_10__identityEEEvT0_T1_T2_T3_T4_T6__param_2,
	.param .align 1 .b8 _ZN3cub18CUB_300001_SM_10006detail6reduce28DeviceReduceSingleTileKernelINS2_10policy_hubIdyN4cuda3std3__44plusIvEEE10Policy1000EPdSC_yS9_ddNS7_10__identityEEEvT0_T1_T2_T3_T4_T6__param_3[1],
	.param .f64 _ZN3cub18CUB_300001_SM_10006detail6reduce28DeviceReduceSingleTileKernelINS2_10policy_hubIdyN4cuda3std3__44plusIvEEE10Policy1000EPdSC_yS9_ddNS7_10__identityEEEvT0_T1_T2_T3_T4_T6__param_4,
	.param .align 1 .b8 _ZN3cub18CUB_300001_SM_10006detail6reduce28DeviceReduceSingleTileKernelINS2_10policy_hubIdyN4cuda3std3__44plusIvEEE10Policy1000EPdSC_yS9_ddNS7_10__identityEEEvT0_T1_T2_T3_T4_T6__param_5[1]
)
.maxntid 512
.minnctapersm 1
{
	.reg .pred 	%p<43>;
	.reg .b32 	%r<115>;
	.reg .b64 	%rd<88>;
	.reg .b64 	%fd<220>;
	// demoted variable
	.shared .align 8 .b8 _ZZN3cub18CUB_300001_SM_10006detail6reduce28DeviceReduceSingleTileKernelINS2_10policy_hubIdyN4cuda3std3__44plusIvEEE10Policy1000EPdSC_yS9_ddNS7_10__identityEEEvT0_T1_T2_T3_T4_T6_E12temp_storage[152];
	ld.param.u64 	%rd17, [_ZN3cub18CUB_300001_SM_10006detail6reduce28DeviceReduceSingleTileKernelINS2_10policy_hubIdyN4cuda3std3__44plusIvEEE10Policy1000EPdSC_yS9_ddNS7_10__identityEEEvT0_T1_T2_T3_T4_T6__param_0];
	ld.param.u64 	%rd19, [_ZN3cub18CUB_300001_SM_10006detail6reduce28DeviceReduceSingleTileKernelINS2_10policy_hubIdyN4cuda3std3__44plusIvEEE10Policy1000EPdSC_yS9_ddNS7_10__identityEEEvT0_T1_T2_T3_T4_T6__param_1];
	ld.param.u64 	%rd18, [_ZN3cub18CUB_300001_SM_10006detail6reduce28DeviceReduceSingleTileKernelINS2_10policy_hubIdyN4cuda3std3__44plusIvEEE10Policy1000EPdSC_yS9_ddNS7_10__identityEEEvT0_T1_T2_T3_T4_T6__param_2];
	ld.param.f64 	%fd28, [_ZN3cub18CUB_300001_SM_10006detail6reduce28DeviceReduceSingleTileKernelINS2_10policy_hubIdyN4cuda3std3__44plusIvEEE10Policy1000EPdSC_yS9_ddNS7_10__identityEEEvT0_T1_T2_T3_T4_T6__param_4];
	cvta.to.global.u64 	%rd1, %rd19;
	setp.ne.s64 	%p1, %rd18, 0;
	@%p1 bra 	$L__BB5_3;
	mov.u32 	%r105, %tid.x;
	setp.ne.s32 	%p42, %r105, 0;
	@%p42 bra 	$L__BB5_39;
	st.global.f64 	[%rd1], %fd28;
	bra.uni 	$L__BB5_39;
$L__BB5_3:
	setp.gt.u64 	%p2, %rd18, 3583;
	@%p2 bra 	$L__BB5_21;
	cvt.u32.u64 	%r1, %rd18;
	mov.u32 	%r2, %tid.x;
	setp.ge.u32 	%p14, %r2, %r1;
	mov.f64 	%fd211, 0d0000000000000000;
	mov.u32 	%r109, %r2;
	@%p14 bra 	$L__BB5_6;
	mul.wide.u32 	%rd70, %r2, 8;
	add.s64 	%rd69, %rd17, %rd70;
	// begin inline asm
	ld.global.nc.u64 %rd68, [%rd69];
	// end inline asm
	mov.b64 	%fd211, %rd68;
	add.s32 	%r109, %r2, 512;
$L__BB5_6:
	setp.ge.u32 	%p15, %r109, %r1;
	@%p15 bra 	$L__BB5_12;
	not.b32 	%r55, %r109;
	add.s32 	%r5, %r55, %r1;
	and.b32  	%r56, %r5, 1536;
	setp.eq.s32 	%p16, %r56, 1536;
	@%p16 bra 	$L__BB5_10;
	mul.wide.u32 	%rd71, %r109, 8;
	add.s64 	%rd83, %rd17, %rd71;
	shr.u32 	%r57, %r5, 9;
	add.s32 	%r58, %r57, 1;
	and.b32  	%r59, %r58, 3;
	neg.s32 	%r107, %r59;
$L__BB5_9:
	.pragma "nounroll";
	// begin inline asm
	ld.global.nc.u64 %rd72, [%rd83];
	// end inline asm
	mov.b64 	%fd104, %rd72;
	add.f64 	%fd211, %fd211, %fd104;
	add.s32 	%r109, %r109, 512;
	add.s64 	%rd83, %rd83, 4096;
	add.s32 	%r107, %r107, 1;
	setp.ne.s32 	%p17, %r107, 0;
	@%p17 bra 	$L__BB5_9;
$L__BB5_10:
	setp.lt.u32 	%p18, %r5, 1536;
	@%p18 bra 	$L__BB5_12;
$L__BB5_11:
	mul.wide.s32 	%rd82, %r109, 8;
	add.s64 	%rd75, %rd17, %rd82;
	// begin inline asm
	ld.global.nc.u64 %rd74, [%rd75];
	// end inline asm
	mov.b64 	%fd105, %rd74;
	add.f64 	%fd106, %fd211, %fd105;
	add.s64 	%rd77, %rd75, 4096;
	// begin inline asm
	ld.global.nc.u64 %rd76, [%rd77];
	// end inline asm
	mov.b64 	%fd107, %rd76;
	add.f64 	%fd108, %fd106, %fd107;
	add.s64 	%rd79, %rd75, 8192;
	// begin inline asm
	ld.global.nc.u64 %rd78, [%rd79];
	// end inline asm
	mov.b64 	%fd109, %rd78;
	add.f64 	%fd110, %fd108, %fd109;
	add.s64 	%rd81, %rd75, 12288;
	// begin inline asm
	ld.global.nc.u64 %rd80, [%rd81];
	// end inline asm
	mov.b64 	%fd111, %rd80;
	add.f64 	%fd211, %fd110, %fd111;
	add.s32 	%r109, %r109, 2048;
	setp.lt.s32 	%p19, %r109, %r1;
	@%p19 bra 	$L__BB5_11;
$L__BB5_12:
	setp.lt.u64 	%p20, %rd18, 512;
	@%p20 bra 	$L__BB5_17;
	// begin inline asm
	mov.u32 %r84, %laneid;
	// end inline asm
	mov.b32 	%r85, 1;
	mov.b32 	%r98, 31;
	mov.b32 	%r99, -1;
	// begin inline asm
	{  .reg .u32 lo;  .reg .u32 hi;  .reg .pred p;  .reg .f64 r0;  mov.b64 %fd166, %fd211;  mov.b64 {lo, hi}, %fd211;  shfl.sync.down.b32 lo|p, lo, %r85, %r98, %r99;  shfl.sync.down.b32 hi|p, hi, %r85, %r98, %r99;  mov.b64 r0, {lo, hi};  @p add.f64 %fd166, %fd166, r0;}
	// end inline asm
	mov.b32 	%r88, 2;
	// begin inline asm
	{  .reg .u32 lo;  .reg .u32 hi;  .reg .pred p;  .reg .f64 r0;  mov.b64 %fd168, %fd166;  mov.b64 {lo, hi}, %fd166;  shfl.sync.down.b32 lo|p, lo, %r88, %r98, %r99;  shfl.sync.down.b32 hi|p, hi, %r88, %r98, %r99;  mov.b64 r0, {lo, hi};  @p add.f64 %fd168, %fd168, r0;}
	// end inline asm
	mov.b32 	%r91, 4;
	// begin inline asm
	{  .reg .u32 lo;  .reg .u32 hi;  .reg .pred p;  .reg .f64 r0;  mov.b64 %fd170, %fd168;  mov.b64 {lo, hi}, %fd168;  shfl.sync.down.b32 lo|p, lo, %r91, %r98, %r99;  shfl.sync.down.b32 hi|p, hi, %r91, %r98, %r99;  mov.b64 r0, {lo, hi};  @p add.f64 %fd170, %fd170, r0;}
	// end inline asm
	mov.b32 	%r94, 8;
	// begin inline asm
	{  .reg .u32 lo;  .reg .u32 hi;  .reg .pred p;  .reg .f64 r0;  mov.b64 %fd172, %fd170;  mov.b64 {lo, hi}, %fd170;  shfl.sync.down.b32 lo|p, lo, %r94, %r98, %r99;  shfl.sync.down.b32 hi|p, hi, %r94, %r98, %r99;  mov.b64 r0, {lo, hi};  @p add.f64 %fd172, %fd172, r0;}
	// end inline asm
	mov.b32 	%r97, 16;
	// begin inline asm
	{  .reg .u32 lo;  .reg .u32 hi;  .reg .pred p;  .reg .f64 r0;  mov.b64 %fd219, %fd172;  mov.b64 {lo, hi}, %fd172;  shfl.sync.down.b32 lo|p, lo, %r97, %r98, %r99;  shfl.sync.down.b32 hi|p, hi, %r97, %r98, %r99;  mov.b64 r0, {lo, hi};  @p add.f64 %fd219, %fd219, r0;}
	// end inline asm
	setp.ne.s32 	%p39, %r84, 0;
	@%p39 bra 	$L__BB5_15;
	shr.u32 	%r100, %r2, 2;
	and.b32  	%r101, %r100, 248;
	mov.u32 	%r102, _ZZN3cub18CUB_300001_SM_10006detail6reduce28DeviceReduceSingleTileKernelINS2_10policy_hubIdyN4cuda3std3__44plusIvEEE10Policy1000EPdSC_yS9_ddNS7_10__identityEEEvT0_T1_T2_T3_T4_T6_E12temp_storage;
	add.s32 	%r103, %r102, %r101;
	st.shared.f64 	[%r103+16], %fd219;
$L__BB5_15:
	bar.sync 	0;
	setp.ne.s32 	%p40, %r2, 0;
	@%p40 bra 	$L__BB5_37;
	ld.shared.f64 	%fd176, [_ZZN3cub18CUB_300001_SM_10006detail6reduce28DeviceReduceSingleTileKernelINS2_10policy_hubIdyN4cuda3std3__44plusIvEEE10Policy1000EPdSC_yS9_ddNS7_10__identityEEEvT0_T1_T2_T3_T4_T6_E12temp_storage+24];
	add.f64 	%fd177, %fd219, %fd176;
	ld.shared.f64 	%fd178, [_ZZN3cub18CUB_300001_SM_10006detail6reduce28DeviceReduceSingleTileKernelINS2_10policy_hubIdyN4cuda3std3__44plusIvEEE10Policy1000EPdSC_yS9_ddNS7_10__identityEEEvT0_T1_T2_T3_T4_T6_E12temp_storage+32];
	add.f64 	%fd179, %fd177, %fd178;
	ld.shared.f64 	%fd180, [_ZZN3cub18CUB_300001_SM_10006detail6reduce28DeviceReduceSingleTileKernelINS2_10policy_hubIdyN4cuda3std3__44plusIvEEE10Policy1000EPdSC_yS9_ddNS7_10__identityEEEvT0_T1_T2_T3_T4_T6_E12temp_storage+40];
	add.f64 	%fd181, %fd179, %fd180;
	ld.shared.f64 	%fd182, [_ZZN3cub18CUB_300001_SM_10006detail6reduce28DeviceReduceSingleTileKernelINS2_10policy_hubIdyN4cuda3std3__44plusIvEEE10Policy1000EPdSC_yS9_ddNS7_10__identityEEEvT0_T1_T2_T3_T4_T6_E12temp_storage+48];
	add.f64 	%fd183, %fd181, %fd182;
	ld.shared.f64 	%fd184, [_ZZN3cub18CUB_300001_SM_10006detail6reduce28DeviceReduceSingleTileKernelINS2_10policy_hubIdyN4cuda3std3__44plusIvEEE10Policy1000EPdSC_yS9_ddNS7_10__identityEEEvT0_T1_T2_T3_T4_T6_E12temp_storage+56];
	add.f64 	%fd185, %fd183, %fd184;
	ld.shared.f64 	%fd186, [_ZZN3cub18CUB_300001_SM_10006detail6reduce28DeviceReduceSingleTileKernelINS2_10policy_hubIdyN4cuda3std3__44plusIvEEE10Policy1000EPdSC_yS9_ddNS7_10__identityEEEvT0_T1_T2_T3_T4_T6_E12temp_storage+64];
	add.f64 	%fd187, %fd185, %fd186;
	ld.shared.f64 	%fd188, [_ZZN3cub18CUB_300001_SM_10006detail6reduce28DeviceReduceSingleTileKernelINS2_10policy_hubIdyN4cuda3std3__44plusIvEEE10Policy1000EPdSC_yS9_ddNS7_10__identityEEEvT0_T1_T2_T3_T4_T6_E12temp_storage+72];
	add.f64 	%fd189, %fd187, %fd188;
	ld.shared.f64 	%fd190, [_ZZN3cub18CUB_300001_SM_10006detail6reduce28DeviceReduceSingleTileKernelINS2_10policy_hubIdyN4cuda3std3__44plusIvEEE10Policy1000EPdSC_yS9_ddNS7_10__identityEEEvT0_T1_T2_T3_T4_T6_E12temp_storage+80];
	add.f64 	%fd191, %fd189, %fd190;
	ld.shared.f64 	%fd192, [_ZZN3cub18CUB_300001_SM_10006detail6reduce28DeviceReduceSingleTileKernelINS2_10policy_hubIdyN4cuda3std3__44plusIvEEE10Policy1000EPdSC_yS9_ddNS7_10__identityEEEvT0_T1_T2_T3_T4_T6_E12temp_storage+88];
	add.f64 	%fd193, %fd191, %fd192;
	ld.shared.f64 	%fd194, [_ZZN3cub18CUB_300001_SM_10006detail6reduce28DeviceReduceSingleTileKernelINS2_10policy_hubIdyN4cuda3std3__44plusIvEEE10Policy1000EPdSC_yS9_ddNS7_10__identityEEEvT0_T1_T2_T3_T4_T6_E12temp_storage+96];
	add.f64 	%fd195, %fd193, %fd194;
	ld.shared.f64 	%fd196, [_ZZN3cub18CUB_300001_SM_10006detail6reduce28DeviceReduceSingleTileKernelINS2_10policy_hubIdyN4cuda3std3__44plusIvEEE10Policy1000EPdSC_yS9_ddNS7_10__identityEEEvT0_T1_T2_T3_T4_T6_E12temp_storage+104];
	add.f64 	%fd197, %fd195, %fd196;
	ld.shared.f64 	%fd198, [_ZZN3cub18CUB_300001_SM_10006detail6reduce28DeviceReduceSingleTileKernelINS2_10policy_hubIdyN4cuda3std3__44plusIvEEE10Policy1000EPdSC_yS9_ddNS7_10__identityEEEvT0_T1_T2_T3_T4_T6_E12temp_storage+112];
	add.f64 	%fd199, %fd197, %fd198;
	ld.shared.f64 	%fd200, [_ZZN3cub18CUB_300001_SM_10006detail6reduce28DeviceReduceSingleTileKernelINS2_10policy_hubIdyN4cuda3std3__44plusIvEEE10Policy1000EPdSC_yS9_ddNS7_10__identityEEEvT0_T1_T2_T3_T4_T6_E12temp_storage+120];
	add.f64 	%fd201, %fd199, %fd200;
	ld.shared.f64 	%fd202, [_ZZN3cub18CUB_300001_SM_10006detail6reduce28DeviceReduceSingleTileKernelINS2_10policy_hubIdyN4cuda3std3__44plusIvEEE10Policy1000EPdSC_yS9_ddNS7_10__identityEEEvT0_T1_T2_T3_T4_T6_E12temp_storage+128];
	add.f64 	%fd203, %fd201, %fd202;
	ld.shared.f64 	%fd204, [_ZZN3cub18CUB_300001_SM_10006detail6reduce28DeviceReduceSingleTileKernelINS2_10policy_hubIdyN4cuda3std3__44plusIvEEE10Policy1000EPdSC_yS9_ddNS7_10__identityEEEvT0_T1_T2_T3_T4_T6_E12temp_storage+136];
	add.f64 	%fd219, %fd203, %fd204;
	bra.uni 	$L__BB5_37;
$L__BB5_17:
	// begin inline asm
	mov.u32 %r60, %laneid;
	// end inline asm
	and.b32  	%r76, %r2, 992;
	add.s32 	%r77, %r76, 32;
	setp.gt.u32 	%p21, %r77, %r1;
	not.b32 	%r78, %r76;
	add.s32 	%r79, %r1, %r78;
	selp.b32 	%r74, %r79, 31, %p21;
	mov.b32 	%r61, 1;
	mov.b32 	%r75, -1;
	// begin inline asm
	{  .reg .u32 lo;  .reg .u32 hi;  .reg .pred p;  .reg .f64 r0;  mov.b64 %fd112, %fd211;  mov.b64 {lo, hi}, %fd211;  shfl.sync.down.b32 lo|p, lo, %r61, %r74, %r75;  shfl.sync.down.b32 hi|p, hi, %r61, %r74, %r75;  mov.b64 r0, {lo, hi};  @p add.f64 %fd112, %fd112, r0;}
	// end inline asm
	mov.b32 	%r64, 2;
	// begin inline asm
	{  .reg .u32 lo;  .reg .u32 hi;  .reg .pred p;  .reg .f64 r0;  mov.b64 %fd114, %fd112;  mov.b64 {lo, hi}, %fd112;  shfl.sync.down.b32 lo|p, lo, %r64, %r74, %r75;  shfl.sync.down.b32 hi|p, hi, %r64, %r74, %r75;  mov.b64 r0, {lo, hi};  @p add.f64 %fd114, %fd114, r0;}
	// end inline asm
	mov.b32 	%r67, 4;
	// begin inline asm
	{  .reg .u32 lo;  .reg .u32 hi;  .reg .pred p;  .reg .f64 r0;  mov.b64 %fd116, %fd114;  mov.b64 {lo, hi}, %fd114;  shfl.sync.down.b32 lo|p, lo, %r67, %r74, %r75;  shfl.sync.down.b32 hi|p, hi, %r67, %r74, %r75;  mov.b64 r0, {lo, hi};  @p add.f64 %fd116, %fd116, r0;}
	// end inline asm
	mov.b32 	%r70, 8;
	// begin inline asm
	{  .reg .u32 lo;  .reg .u32 hi;  .reg .pred p;  .reg .f64 r0;  mov.b64 %fd118, %fd116;  mov.b64 {lo, hi}, %fd116;  shfl.sync.down.b32 lo|p, lo, %r70, %r74, %r75;  shfl.sync.down.b32 hi|p, hi, %r70, %r74, %r75;  mov.b64 r0, {lo, hi};  @p add.f64 %fd118, %fd118, r0;}
	// end inline asm
	mov.b32 	%r73, 16;
	// begin inline asm
	{  .reg .u32 lo;  .reg .u32 hi;  .reg .pred p;  .reg .f64 r0;  mov.b64 %fd219, %fd118;  mov.b64 {lo, hi}, %fd118;  shfl.sync.down.b32 lo|p, lo, %r73, %r74, %r75;  shfl.sync.down.b32 hi|p, hi, %r73, %r74, %r75;  mov.b64 r0, {lo, hi};  @p add.f64 %fd219, %fd219, r0;}
	// end inline asm
	setp.ne.s32 	%p22, %r60, 0;
	@%p22 bra 	$L__BB5_19;
	shr.u32 	%r80, %r2, 2;
	and.b32  	%r81, %r80, 248;
	mov.u32 	%r82, _ZZN3cub18CUB_300001_SM_10006detail6reduce28DeviceReduceSingleTileKernelINS2_10policy_hubIdyN4cuda3std3__44plusIvEEE10Policy1000EPdSC_yS9_ddNS7_10__identityEEEvT0_T1_T2_T3_T4_T6_E12temp_storage;
	add.s32 	%r83, %r82, %r81;
	st.shared.f64 	[%r83+16], %fd219;
$L__BB5_19:
	bar.sync 	0;
	setp.ne.s32 	%p23, %r2, 0;
	@%p23 bra 	$L__BB5_37;
	setp.gt.u64 	%p24, %rd18, 32;
	ld.shared.f64 	%fd122, [_ZZN3cub18CUB_300001_SM_10006detail6reduce28DeviceReduceSingleTileKernelINS2_10policy_hubIdyN4cuda3std3__44plusIvEEE10Policy1000EPdSC_yS9_ddNS7_10__identityEEEvT0_T1_T2_T3_T4_T6_E12temp_storage+24];
	add.f64 	%fd123, %fd219, %fd122;
	selp.f64 	%fd124, %fd123, %fd219, %p24;
	setp.gt.u64 	%p25, %rd18, 64;
	ld.shared.f64 	%fd125, [_ZZN3cub18CUB_300001_SM_10006detail6reduce28DeviceReduceSingleTileKernelINS2_10policy_hubIdyN4cuda3std3__44plusIvEEE10Policy1000EPdSC_yS9_ddNS7_10__identityEEEvT0_T1_T2_T3_T4_T6_E12temp_storage+32];
	add.f64 	%fd126, %fd125, %fd124;
	selp.f64 	%fd127, %fd126, %fd124, %p25;
	setp.gt.u64 	%p26, %rd18, 96;
	ld.shared.f64 	%fd128, [_ZZN3cub18CUB_300001_SM_10006detail6reduce28DeviceReduceSingleTileKernelINS2_10policy_hubIdyN4cuda3std3__44plusIvEEE10Policy1000EPdSC_yS9_ddNS7_10__identityEEEvT0_T1_T2_T3_T4_T6_E12temp_storage+40];
	add.f64 	%fd129, %fd128, %fd127;
	selp.f64 	%fd130, %fd129, %fd127, %p26;
	setp.gt.u64 	%p27, %rd18, 128;
	ld.shared.f64 	%fd131, [_ZZN3cub18CUB_300001_SM_10006detail6reduce28DeviceReduceSingleTileKernelINS2_10policy_hubIdyN4cuda3std3__44plusIvEEE10Policy1000EPdSC_yS9_ddNS7_10__identityEEEvT0_T1_T2_T3_T4_T6_E12temp_storage+48];
	add.f64 	%fd132, %fd131, %fd130;
	selp.f64 	%fd133, %fd132, %fd130, %p27;
	setp.gt.u64 	%p28, %rd18, 160;
	ld.shared.f64 	%fd134, [_ZZN3cub18CUB_300001_SM_10006detail6reduce28DeviceReduceSingleTileKernelINS2_10policy_hubIdyN4cuda3std3__44plusIvEEE10Policy1000EPdSC_yS9_ddNS7_10__identityEEEvT0_T1_T2_T3_T4_T6_E12temp_storage+56];
	add.f64 	%fd135, %fd134, %fd133;
	selp.f64 	%fd136, %fd135, %fd133, %p28;
	setp.gt.u64 	%p29, %rd18, 192;
	ld.shared.f64 	%fd137, [_ZZN3cub18CUB_300001_SM_10006detail6reduce28DeviceReduceSingleTileKernelINS2_10policy_hubIdyN4cuda3std3__44plusIvEEE10Policy1000EPdSC_yS9_ddNS7_10__identityEEEvT0_T1_T2_T3_T4_T6_E12temp_storage+64];
	add.f64 	%fd138, %fd137, %fd136;
	selp.f64 	%fd139, %fd138, %fd136, %p29;
	setp.gt.u64 	%p30, %rd18, 224;
	ld.shared.f64 	%fd140, [_ZZN3cub18CUB_300001_SM_10006detail6reduce28DeviceReduceSingleTileKernelINS2_10policy_hubIdyN4cuda3std3__44plusIvEEE10Policy1000EPdSC_yS9_ddNS7_10__identityEEEvT0_T1_T2_T3_T4_T6_E12temp_storage+72];
	add.f64 	%fd141, %fd140, %fd139;
	selp.f64 	%fd142, %fd141, %fd139, %p30;
	setp.gt.u64 	%p31, %rd18, 256;
	ld.shared.f64 	%fd143, [_ZZN3cub18CUB_300001_SM_10006detail6reduce28DeviceReduceSingleTileKernelINS2_10policy_hubIdyN4cuda3std3__44plusIvEEE10Policy1000EPdSC_yS9_ddNS7_10__identityEEEvT0_T1_T2_T3_T4_T6_E12temp_storage+80];
	add.f64 	%fd144, %fd143, %fd142;
	selp.f64 	%fd145, %fd144, %fd142, %p31;
	setp.gt.u64 	%p32, %rd18, 288;
	ld.shared.f64 	%fd146, [_ZZN3cub18CUB_300001_SM_10006detail6reduce28DeviceReduceSingleTileKernelINS2_10policy_hubIdyN4cuda3std3__44plusIvEEE10Policy1000EPdSC_yS9_ddNS7_10__identityEEEvT0_T1_T2_T3_T4_T6_E12temp_storage+88];
	add.f64 	%fd147, %fd146, %fd145;
	selp.f64 	%fd148, %fd147, %fd145, %p32;
	setp.gt.u64 	%p33, %rd18, 320;
	ld.shared.f64 	%fd149, [_ZZN3cub18CUB_300001_SM_10006detail6reduce28DeviceReduceSingleTileKernelINS2_10policy_hubIdyN4cuda3std3__44plusIvEEE10Policy1000EPdSC_yS9_ddNS7_10__identityEEEvT0_T1_T2_T3_T4_T6_E12temp_storage+96];
	add.f64 	%fd150, %fd149, %fd148;
	selp.f64 	%fd151, %fd150, %fd148, %p33;
	setp.gt.u64 	%p34, %rd18, 352;
	ld.shared.f64 	%fd152, [_ZZN3cub18CUB_300001_SM_10006detail6reduce28DeviceReduceSingleTileKernelINS2_10policy_hubIdyN4cuda3std3__44plusIvEEE10Policy1000EPdSC_yS9_ddNS7_10__identityEEEvT0_T1_T2_T3_T4_T6_E12temp_storage+104];
	add.f64 	%fd153, %fd152, %fd151;
	selp.f64 	%fd154, %fd153, %fd151, %p34;
	setp.gt.u64 	%p35, %rd18, 384;
	ld.shared.f64 	%fd155, [_ZZN3cub18CUB_300001_SM_10006detail6reduce28DeviceReduceSingleTileKernelINS2_10policy_hubIdyN4cuda3std3__44plusIvEEE10Policy1000EPdSC_yS9_ddNS7_10__identityEEEvT0_T1_T2_T3_T4_T6_E12temp_storage+112];
	add.f64 	%fd156, %fd155, %fd154;
	selp.f64 	%fd157, %fd156, %fd154, %p35;
	setp.gt.u64 	%p36, %rd18, 416;
	ld.shared.f64 	%fd158, [_ZZN3cub18CUB_300001_SM_10006detail6reduce28DeviceReduceSingleTileKernelINS2_10policy_hubIdyN4cuda3std3__44plusIvEEE10Policy1000EPdSC_yS9_ddNS7_10__identityEEEvT0_T1_T2_T3_T4_T6_E12temp_storage+120];
	add.f64 	%fd159, %fd158, %fd157;
	selp.f64 	%fd160, %fd159, %fd157, %p36;
	setp.gt.u64 	%p37, %rd18, 448;
	ld.shared.f64 	%fd161, [_ZZN3cub18CUB_300001_SM_10006detail6reduce28DeviceReduceSingleTileKernelINS2_10policy_hubIdyN4cuda3std3__44plusIvEEE10Policy1000EPdSC_yS9_ddNS7_10__identityEEEvT0_T1_T2_T3_T4_T6_E12temp_storage+128];
	add.f64 	%fd162, %fd161, %fd160;
	selp.f64 	%fd163, %fd162, %fd160, %p37;
	setp.gt.u64 	%p38, %rd18, 480;
	ld.shared.f64 	%fd164, [_ZZN3cub18CUB_300001_SM_10006detail6reduce28DeviceReduceSingleTileKernelINS2_10policy_hubIdyN4cuda3std3__44plusIvEEE10Policy1000EPdSC_yS9_ddNS7_10__identityEEEvT0_T1_T2_T3_T4_T6_E12temp_storage+136];
	add.f64 	%fd165, %fd164, %fd163;
	selp.f64 	%fd219, %fd165, %fd163, %p38;
	bra.uni 	$L__BB5_37;
$L__BB5_21:
	mov.u32 	%r14, %tid.x;
	cvt.u64.u32 	%rd5, %r14;
	mul.wide.u32 	%rd35, %r14, 8;
	add.s64 	%rd21, %rd17, %rd35;
	// begin inline asm
	ld.global.nc.u64 %rd20, [%rd21];
	// end inline asm
	mov.b64 	%fd29, %rd20;
	add.s64 	%rd23, %rd21, 4096;
	// begin inline asm
	ld.global.nc.u64 %rd22, [%rd23];
	// end inline asm
	mov.b64 	%fd30, %rd22;
	add.s64 	%rd25, %rd21, 8192;
	// begin inline asm
	ld.global.nc.u64 %rd24, [%rd25];
	// end inline asm
	mov.b64 	%fd31, %rd24;
	add.s64 	%rd27, %rd21, 12288;
	// begin inline asm
	ld.global.nc.u64 %rd26, [%rd27];
	// end inline asm
	mov.b64 	%fd32, %rd26;
	add.s64 	%rd29, %rd21, 16384;
	// begin inline asm
	ld.global.nc.u64 %rd28, [%rd29];
	// end inline asm
	mov.b64 	%fd33, %rd28;
	add.s64 	%rd31, %rd21, 20480;
	// begin inline asm
	ld.global.nc.u64 %rd30, [%rd31];
	// end inline asm
	mov.b64 	%fd34, %rd30;
	add.s64 	%rd33, %rd21, 24576;
	// begin inline asm
	ld.global.nc.u64 %rd32, [%rd33];
	// end inline asm
	mov.b64 	%fd35, %rd32;
	add.f64 	%fd36, %fd29, %fd30;
	add.f64 	%fd37, %fd36, %fd31;
	add.f64 	%fd38, %fd37, %fd32;
	add.f64 	%fd39, %fd38, %fd33;
	add.f64 	%fd40, %fd39, %fd34;
	add.f64 	%fd218, %fd40, %fd35;
	add.s64 	%rd7, %rd18, -3584;
	setp.lt.u64 	%p3, %rd7, 3584;
	mov.b64 	%rd85, 3584;
	@%p3 bra 	$L__BB5_25;
	mov.b64 	%rd85, 3584;
$L__BB5_23:
	shl.b64 	%rd51, %rd85, 3;
	add.s64 	%rd38, %rd21, %rd51;
	// begin inline asm
	ld.global.nc.u64 %rd37, [%rd38];
	// end inline asm
	mov.b64 	%fd41, %rd37;
	add.s64 	%rd40, %rd38, 4096;
	// begin inline asm
	ld.global.nc.u64 %rd39, [%rd40];
	// end inline asm
	mov.b64 	%fd42, %rd39;
	add.s64 	%rd42, %rd38, 8192;
	// begin inline asm
	ld.global.nc.u64 %rd41, [%rd42];
	// end inline asm
	mov.b64 	%fd43, %rd41;
	add.s64 	%rd44, %rd38, 12288;
	// begin inline asm
	ld.global.nc.u64 %rd43, [%rd44];
	// end inline asm
	mov.b64 	%fd44, %rd43;
	add.s64 	%rd46, %rd38, 16384;
	// begin inline asm
	ld.global.nc.u64 %rd45, [%rd46];
	// end inline asm
	mov.b64 	%fd45, %rd45;
	add.s64 	%rd48, %rd38, 20480;
	// begin inline asm
	ld.global.nc.u64 %rd47, [%rd48];
	// end inline asm
	mov.b64 	%fd46, %rd47;
	add.s64 	%rd50, %rd38, 24576;
	// begin inline asm
	ld.global.nc.u64 %rd49, [%rd50];
	// end inline asm
	mov.b64 	%fd47, %rd49;
	add.f64 	%fd48, %fd218, %fd41;
	add.f64 	%fd49, %fd48, %fd42;
	add.f64 	%fd50, %fd49, %fd43;
	add.f64 	%fd51, %fd50, %fd44;
	add.f64 	%fd52, %fd51, %fd45;
	add.f64 	%fd53, %fd52, %fd46;
	add.f64 	%fd218, %fd53, %fd47;
	sub.s64 	%rd52, %rd18, %rd85;
	setp.lt.u64 	%p4, %rd52, 3584;
	@%p4 bra 	$L__BB5_33;
	add.s64 	%rd85, %rd85, 3584;
	setp.le.u64 	%p5, %rd85, %rd7;
	@%p5 bra 	$L__BB5_23;
$L__BB5_25:
	setp.le.u64 	%p6, %rd18, %rd85;
	@%p6 bra 	$L__BB5_33;
	cvt.u32.u64 	%r25, %rd85;
	cvt.u32.u64 	%r26, %rd18;
	sub.s32 	%r15, %r26, %r25;
	setp.ge.s32 	%p7, %r14, %r15;
	@%p7 bra 	$L__BB5_33;
	not.b32 	%r28, %r14;
	add.s32 	%r29, %r28, %r26;
	sub.s32 	%r16, %r29, %r25;
	and.b32  	%r31, %r16, 1536;
	setp.eq.s32 	%p8, %r31, 1536;
	mov.u32 	%r113, %r14;
	@%p8 bra 	$L__BB5_30;
	add.s64 	%rd53, %rd85, %rd5;
	shl.b64 	%rd54, %rd53, 3;
	add.s64 	%rd86, %rd17, %rd54;
	shr.u32 	%r32, %r16, 9;
	add.s32 	%r33, %r32, 1;
	and.b32  	%r34, %r33, 3;
	neg.s32 	%r111, %r34;
	mov.u32 	%r113, %r14;
$L__BB5_29:
	.pragma "nounroll";
	// begin inline asm
	ld.global.nc.u64 %rd55, [%rd86];
	// end inline asm
	mov.b64 	%fd55, %rd55;
	add.f64 	%fd218, %fd218, %fd55;
	add.s32 	%r113, %r113, 512;
	add.s64 	%rd86, %rd86, 4096;
	add.s32 	%r111, %r111, 1;
	setp.ne.s32 	%p9, %r111, 0;
	@%p9 bra 	$L__BB5_29;
$L__BB5_30:
	setp.lt.u32 	%p10, %r16, 1536;
	@%p10 bra 	$L__BB5_33;
	cvt.u64.u32 	%rd57, %r113;
	add.s64 	%rd58, %rd85, %rd57;
	shl.b64 	%rd59, %rd58, 3;
	add.s64 	%rd87, %rd17, %rd59;
$L__BB5_32:
	// begin inline asm
	ld.global.nc.u64 %rd60, [%rd87];
	// end inline asm
	mov.b64 	%fd56, %rd60;
	add.f64 	%fd57, %fd218, %fd56;
	add.s64 	%rd63, %rd87, 4096;
	// begin inline asm
	ld.global.nc.u64 %rd62, [%rd63];
	// end inline asm
	mov.b64 	%fd58, %rd62;
	add.f64 	%fd59, %fd57, %fd58;
	add.s64 	%rd65, %rd87, 8192;
	// begin inline asm
	ld.global.nc.u64 %rd64, [%rd65];
	// end inline asm
	mov.b64 	%fd60, %rd64;
	add.f64 	%fd61, %fd59, %fd60;
	add.s64 	%rd67, %rd87, 12288;
	// begin inline asm
	ld.global.nc.u64 %rd66, [%rd67];
	// end inline asm
	mov.b64 	%fd62, %rd66;
	add.f64 	%fd218, %fd61, %fd62;
	add.s32 	%r113, %r113, 2048;
	add.s64 	%rd87, %rd87, 16384;
	setp.lt.s32 	%p11, %r113, %r15;
	@%p11 bra 	$L__BB5_32;
$L__BB5_33:
	// begin inline asm
	mov.u32 %r35, %laneid;
	// end inline asm
	mov.b32 	%r36, 1;
	mov.b32 	%r49, 31;
	mov.b32 	%r50, -1;
	// begin inline asm
	{  .reg .u32 lo;  .reg .u32 hi;  .reg .pred p;  .reg .f64 r0;  mov.b64 %fd63, %fd218;  mov.b64 {lo, hi}, %fd218;  shfl.sync.down.b32 lo|p, lo, %r36, %r49, %r50;  shfl.sync.down.b32 hi|p, hi, %r36, %r49, %r50;  mov.b64 r0, {lo, hi};  @p add.f64 %fd63, %fd63, r0;}
	// end inline asm
	mov.b32 	%r39, 2;
	// begin inline asm
	{  .reg .u32 lo;  .reg .u32 hi;  .reg .pred p;  .reg .f64 r0;  mov.b64 %fd65, %fd63;  mov.b64 {lo, hi}, %fd63;  shfl.sync.down.b32 lo|p, lo, %r39, %r49, %r50;  shfl.sync.down.b32 hi|p, hi, %r39, %r49, %r50;  mov.b64 r0, {lo, hi};  @p add.f64 %fd65, %fd65, r0;}
	// end inline asm
	mov.b32 	%r42, 4;
	// begin inline asm
	{  .reg .u32 lo;  .reg .u32 hi;  .reg .pred p;  .reg .f64 r0;  mov.b64 %fd67, %fd65;  mov.b64 {lo, hi}, %fd65;  shfl.sync.down.b32 lo|p, lo, %r42, %r49, %r50;  shfl.sync.down.b32 hi|p, hi, %r42, %r49, %r50;  mov.b64 r0, {lo, hi};  @p add.f64 %fd67, %fd67, r0;}
	// end inline asm
	mov.b32 	%r45, 8;
	// begin inline asm
	{  .reg .u32 lo;  .reg .u32 hi;  .reg .pred p;  .reg .f64 r0;  mov.b64 %fd69, %fd67;  mov.b64 {lo, hi}, %fd67;  shfl.sync.down.b32 lo|p, lo, %r45, %r49, %r50;  shfl.sync.down.b32 hi|p, hi, %r45, %r49, %r50;  mov.b64 r0, {lo, hi};  @p add.f64 %fd69, %fd69, r0;}
	// end inline asm
	mov.b32 	%r48, 16;
	// begin inline asm
	{  .reg .u32 lo;  .reg .u32 hi;  .reg .pred p;  .reg .f64 r0;  mov.b64 %fd219, %fd69;  mov.b64 {lo, hi}, %fd69;  shfl.sync.down.b32 lo|p, lo, %r48, %r49, %r50;  shfl.sync.down.b32 hi|p, hi, %r48, %r49, %r50;  mov.b64 r0, {lo, hi};  @p add.f64 %fd219, %fd219, r0;}
	// end inline asm
	setp.ne.s32 	%p12, %r35, 0;
	@%p12 bra 	$L__BB5_35;
	shr.u32 	%r51, %r14, 2;
	and.b32  	%r52, %r51, 248;
	mov.u32 	%r53, _ZZN3cub18CUB_300001_SM_10006detail6reduce28DeviceReduceSingleTileKernelINS2_10policy_hubIdyN4cuda3std3__44plusIvEEE10Policy1000EPdSC_yS9_ddNS7_10__identityEEEvT0_T1_T2_T3_T4_T6_E12temp_storage;
	add.s32 	%r54, %r53, %r52;
	st.shared.f64 	[%r54+16], %fd219;
$L__BB5_35:
	bar.sync 	0;
	setp.ne.s32 	%p13, %r14, 0;
	@%p13 bra 	$L__BB5_37;
	ld.shared.f64 	%fd73, [_ZZN3cub18CUB_300001_SM_10006detail6reduce28DeviceReduceSingleTileKernelINS2_10policy_hubIdyN4cuda3std3__44plusIvEEE10Policy1000EPdSC_yS9_ddNS7_10__identityEEEvT0_T1_T2_T3_T4_T6_E12temp_storage+24];
	add.f64 	%fd74, %fd219, %fd73;
	ld.shared.f64 	%fd75, [_ZZN3cub18CUB_300001_SM_10006detail6reduce28DeviceReduceSingleTileKernelINS2_10policy_hubIdyN4cuda3std3__44plusIvEEE10Policy1000EPdSC_yS9_ddNS7_10__identityEEEvT0_T1_T2_T3_T4_T6_E12temp_storage+32];
	add.f64 	%fd76, %fd74, %fd75;
	ld.shared.f64 	%fd77, [_ZZN3cub18CUB_300001_SM_10006detail6reduce28DeviceReduceSingleTileKernelINS2_10policy_hubIdyN4cuda3std3__44plusIvEEE10Policy1000EPdSC_yS9_ddNS7_10__identityEEEvT0_T1_T2_T3_T4_T6_E12temp_storage+40];
	add.f64 	%fd78, %fd76, %fd77;
	ld.shared.f64 	%fd79, [_ZZN3cub18CUB_300001_SM_10006detail6reduce28DeviceReduceSingleTileKernelINS2_10policy_hubIdyN4cuda3std3__44plusIvEEE10Policy1000EPdSC_yS9_ddNS7_10__identityEEEvT0_T1_T2_T3_T4_T6_E12temp_storage+48];
	add.f64 	%fd80, %fd78, %fd79;
	ld.shared.f64 	%fd81, [_ZZN3cub18CUB_300001_SM_10006detail6reduce28DeviceReduceSingleTileKernelINS2_10policy_hubIdyN4cuda3std3__44plusIvEEE10Policy1000EPdSC_yS9_ddNS7_10__identityEEEvT0_T1_T2_T3_T4_T6_E12temp_storage+56];
	add.f64 	%fd82, %fd80, %fd81;
	ld.shared.f64 	%fd83, [_ZZN3cub18CUB_300001_SM_10006detail6reduce28DeviceReduceSingleTileKernelINS2_10policy_hubIdyN4cuda3std3__44plusIvEEE10Policy1000EPdSC_yS9_ddNS7_10__identityEEEvT0_T1_T2_T3_T4_T6_E12temp_storage+64];
	add.f64 	%fd84, %fd82, %fd83;
	ld.shared.f64 	%fd85, [_ZZN3cub18CUB_300001_SM_10006detail6reduce28DeviceReduceSingleTileKernelINS2_10policy_hubIdyN4cuda3std3__44plusIvEEE10Policy1000EPdSC_yS9_ddNS7_10__identityEEEvT0_T1_T2_T3_T4_T6_E12temp_storage+72];
	add.f64 	%fd86, %fd84, %fd85;
	ld.shared.f64 	%fd87, [_ZZN3cub18CUB_300001_SM_10006detail6reduce28DeviceReduceSingleTileKernelINS2_10policy_hubIdyN4cuda3std3__44plusIvEEE10Policy1000EPdSC_yS9_ddNS7_10__identityEEEvT0_T1_T2_T3_T4_T6_E12temp_storage+80];
	add.f64 	%fd88, %fd86, %fd87;
	ld.shared.f64 	%fd89, [_ZZN3cub18CUB_300001_SM_10006detail6reduce28DeviceReduceSingleTileKernelINS2_10policy_hubIdyN4cuda3std3__44plusIvEEE10Policy1000EPdSC_yS9_ddNS7_10__identityEEEvT0_T1_T2_T3_T4_T6_E12temp_storage+88];
	add.f64 	%fd90, %fd88, %fd89;
	ld.shared.f64 	%fd91, [_ZZN3cub18CUB_300001_SM_10006detail6reduce28DeviceReduceSingleTileKernelINS2_10policy_hubIdyN4cuda3std3__44plusIvEEE10Policy1000EPdSC_yS9_ddNS7_10__identityEEEvT0_T1_T2_T3_T4_T6_E12temp_storage+96];
	add.f64 	%fd92, %fd90, %fd91;
	ld.shared.f64 	%fd93, [_ZZN3cub18CUB_300001_SM_10006detail6reduce28DeviceReduceSingleTileKernelINS2_10policy_hubIdyN4cuda3std3__44plusIvEEE10Policy1000EPdSC_yS9_ddNS7_10__identityEEEvT0_T1_T2_T3_T4_T6_E12temp_storage+104];
	add.f64 	%fd94, %fd92, %fd93;
	ld.shared.f64 	%fd95, [_ZZN3cub18CUB_300001_SM_10006detail6reduce28DeviceReduceSingleTileKernelINS2_10policy_hubIdyN4cuda3std3__44plusIvEEE10Policy1000EPdSC_yS9_ddNS7_10__identityEEEvT0_T1_T2_T3_T4_T6_E12temp_storage+112];
	add.f64 	%fd96, %fd94, %fd95;
	ld.shared.f64 	%fd97, [_ZZN3cub18CUB_300001_SM_10006detail6reduce28DeviceReduceSingleTileKernelINS2_10policy_hubIdyN4cuda3std3__44plusIvEEE10Policy1000EPdSC_yS9_ddNS7_10__identityEEEvT0_T1_T2_T3_T4_T6_E12temp_storage+120];
	add.f64 	%fd98, %fd96, %fd97;
	ld.shared.f64 	%fd99, [_ZZN3cub18CUB_300001_SM_10006detail6reduce28DeviceReduceSingleTileKernelINS2_10policy_hubIdyN4cuda3std3__44plusIvEEE10Policy1000EPdSC_yS9_ddNS7_10__identityEEEvT0_T1_T2_T3_T4_T6_E12temp_storage+128];
	add.f64 	%fd100, %fd98, %fd99;
	ld.shared.f64 	%fd101, [_ZZN3cub18CUB_300001_SM_10006detail6reduce28DeviceReduceSingleTileKernelINS2_10policy_hubIdyN4cuda3std3__44plusIvEEE10Policy1000EPdSC_yS9_ddNS7_10__identityEEEvT0_T1_T2_T3_T4_T6_E12temp_storage+136];
	add.f64 	%fd219, %fd100, %fd101;
$L__BB5_37:
	mov.u32 	%r104, %tid.x;
	setp.ne.s32 	%p41, %r104, 0;
	@%p41 bra 	$L__BB5_39;
	add.f64 	%fd205, %fd28, %fd219;
	st.global.f64 	[%rd1], %fd205;
$L__BB5_39:
	ret;

}
	// .globl	_ZN3cub18CUB_300001_SM_10006detail6reduce18DeviceReduceKernelINS2_10policy_hubIdyN4cuda3std3__44plusIvEEE10Policy1000EPdyS9_dNS7_10__identityEEEvT0_PT3_T1_NS0_13GridEvenShareISH_EET2_T4_
.visible .entry _ZN3cub18CUB_300001_SM_10006detail6reduce18DeviceReduceKernelINS2_10policy_hubIdyN4cuda3std3__44plusIvEEE10Policy1000EPdyS9_dNS7_10__identityEEEvT0_PT3_T1_NS0_13GridEvenShareISH_EET2_T4_(
	.param .u64 .ptr .align 1 _ZN3cub18CUB_300001_SM_10006detail6reduce18DeviceReduceKernelINS2_10policy_hubIdyN4cuda3std3__44plusIvEEE10Policy1000EPdyS9_dNS7_10__identityEEEvT0_PT3_T1_NS0_13GridEvenShareISH_EET2_T4__param_0,
	.param .u64 .ptr .align 1 _ZN3cub18CUB_300001_SM_10006detail6reduce18DeviceReduceKernelINS2_10policy_hubIdyN4cuda3std3__44plusIvEEE10Policy1000EPdyS9_dNS7_10__identityEEEvT0_PT3_T1_NS0_13GridEvenShareISH_EET2_T4__param_1,
	.param .u64 _ZN3cub18CUB_300001_SM_10006detail6reduce18DeviceReduceKernelINS2_10policy_hubIdyN4cuda3std3__44plusIvEEE10Policy1000EPdyS9_dNS7_10__identityEEEvT0_PT3_T1_NS0_13GridEvenShareISH_EET2_T4__param_2,
	.param .align 8 .b8 _ZN3cub18CUB_300001_SM_10006detail6reduce18DeviceReduceKernelINS2_10policy_hubIdyN4cuda3std3__44plusIvEEE10Policy1000EPdyS9_dNS7_10__identityEEEvT0_PT3_T1_NS0_13GridEvenShareISH_EET2_T4__param_3[72],
	.param .align 1 .b8 _ZN3cub18CUB_300001_SM_10006detail6reduce18DeviceReduceKernelINS2_10policy_hubIdyN4cuda3std3__44plusIvEEE10Policy1000EPdyS9_dNS7_10__identityEEEvT0_PT3_T1_NS0_13GridEvenShareISH_EET2_T4__param_4[1],
	.param .align 1 .b8 _ZN3cub18CUB_300001_SM_10006detail6reduce18DeviceReduceKernelINS2_10policy_hubIdyN4cuda3std3__44plusIvEEE10Policy1000EPdyS9_dNS7_10__identityEEEvT0_PT3_T1_NS0_13GridEvenShareISH_EET2_T4__param_5[1]
)
.maxntid 512
{
	.reg .pred 	%p<41>;
	.reg .b16 	%rs<4>;
	.reg .b32 	%r<144>;
	.reg .b64 	%rd<104>;
	.reg .b64 	%fd<216>;
	// demoted variable
	.shared .align 8 .b8 _ZZN3cub18CUB_300001_SM_10006detail6reduce18DeviceReduceKernelINS2_10policy_hubIdyN4cuda3std3__44plusIvEEE10Policy1000EPdyS9_dNS7_10__identityEEEvT0_PT3_T1_NS0_13GridEvenShareISH_EET2_T4_E12temp_storage[152];
	ld.param.u64 	%rd24, [_ZN3cub18CUB_300001_SM_10006detail6reduce18DeviceReduceKernelINS2_10policy_hubIdyN4cuda3std3__44plusIvEEE10Policy1000EPdyS9_dNS7_10__identityEEEvT0_PT3_T1_NS0_13GridEvenShareISH_EET2_T4__param_0];
	ld.param.u64 	%rd1, [_ZN3cub18CUB_300001_SM_10006detail6reduce18DeviceReduceKernelINS2_10policy_hubIdyN4cuda3std3__44plusIvEEE10Policy1000EPdyS9_dNS7_10__identityEEEvT0_PT3_T1_NS0_13GridEvenShareISH_EET2_T4__param_3+32];
	ld.param.u32 	%r1, [_ZN3cub18CUB_300001_SM_10006detail6reduce18DeviceReduceKernelINS2_10policy_hubIdyN4cuda3std3__44plusIvEEE10Policy1000EPdyS9_dNS7_10__identityEEEvT0_PT3_T1_NS0_13GridEvenShareISH_EET2_T4__param_3+40];
	mov.u32 	%r2, %ctaid.x;
	mul.lo.s32 	%r34, %r1, 3584;
	cvt.s64.s32 	%rd2, %r34;
	mul.lo.s32 	%r35, %r2, 3584;
	cvt.u64.u32 	%rd3, %r35;
	sub.s64 	%rd4, %rd1, %rd3;
	setp.gt.u64 	%p1, %rd4, 3583;
	@%p1 bra 	$L__BB6_19;
	cvt.u32.u64 	%r78, %rd3;
	cvt.u32.u64 	%r3, %rd1;
	sub.s32 	%r4, %r3, %r78;
	mov.u32 	%r5, %tid.x;
	setp.ge.s32 	%p13, %r5, %r4;
	mov.f64 	%fd208, 0d0000000000000000;
	mov.u32 	%r136, %r5;
	@%p13 bra 	$L__BB6_3;
	add.s32 	%r80, %r78, %r5;
	mul.wide.u32 	%rd78, %r80, 8;
	add.s64 	%rd77, %rd24, %rd78;
	// begin inline asm
	ld.global.nc.u64 %rd76, [%rd77];
	// end inline asm
	mov.b64 	%fd208, %rd76;
	add.s32 	%r136, %r5, 512;
$L__BB6_3:
	setp.ge.s32 	%p14, %r136, %r4;
	@%p14 bra 	$L__BB6_10;
	not.b32 	%r82, %r136;
	add.s32 	%r83, %r82, %r3;
	sub.s32 	%r8, %r83, %r78;
	and.b32  	%r84, %r8, 1536;
	setp.eq.s32 	%p15, %r84, 1536;
	@%p15 bra 	$L__BB6_7;
	mul.wide.u32 	%rd79, %r2, 28672;
	mul.wide.u32 	%rd80, %r136, 8;
	add.s64 	%rd81, %rd79, %rd80;
	add.s64 	%rd98, %rd24, %rd81;
	shr.u32 	%r85, %r8, 9;
	add.s32 	%r86, %r85, 1;
	and.b32  	%r87, %r86, 3;
	neg.s32 	%r134, %r87;
$L__BB6_6:
	.pragma "nounroll";
	// begin inline asm
	ld.global.nc.u64 %rd82, [%rd98];
	// end inline asm
	mov.b64 	%fd102, %rd82;
	add.f64 	%fd208, %fd208, %fd102;
	add.s32 	%r136, %r136, 512;
	add.s64 	%rd98, %rd98, 4096;
	add.s32 	%r134, %r134, 1;
	setp.ne.s32 	%p16, %r134, 0;
	@%p16 bra 	$L__BB6_6;
$L__BB6_7:
	setp.lt.u32 	%p17, %r8, 1536;
	@%p17 bra 	$L__BB6_10;
	mul.wide.u32 	%rd84, %r2, 28672;
	add.s64 	%rd8, %rd24, %rd84;
$L__BB6_9:
	mul.wide.s32 	%rd93, %r136, 8;
	add.s64 	%rd86, %rd8, %rd93;
	// begin inline asm
	ld.global.nc.u64 %rd85, [%rd86];
	// end inline asm
	mov.b64 	%fd103, %rd85;
	add.f64 	%fd104, %fd208, %fd103;
	add.s64 	%rd88, %rd86, 4096;
	// begin inline asm
	ld.global.nc.u64 %rd87, [%rd88];
	// end inline asm
	mov.b64 	%fd105, %rd87;
	add.f64 	%fd106, %fd104, %fd105;
	add.s64 	%rd90, %rd86, 8192;
	// begin inline asm
	ld.global.nc.u64 %rd89, [%rd90];
	// end inline asm
	mov.b64 	%fd107, %rd89;
	add.f64 	%fd108, %fd106, %fd107;
	add.s64 	%rd92, %rd86, 12288;
	// begin inline asm
	ld.global.nc.u64 %rd91, [%rd92];
	// end inline asm
	mov.b64 	%fd109, %rd91;
	add.f64 	%fd208, %fd108, %fd109;
	add.s32 	%r136, %r136, 2048;
	setp.lt.s32 	%p18, %r136, %r4;
	@%p18 bra 	$L__BB6_9;
$L__BB6_10:
	setp.lt.s32 	%p19, %r4, 512;
	@%p19 bra 	$L__BB6_15;
	// begin inline asm
	mov.u32 %r112, %laneid;
	// end inline asm
	mov.b32 	%r113, 1;
	mov.b32 	%r126, 31;
	mov.b32 	%r127, -1;
	// begin inline asm
	{  .reg .u32 lo;  .reg .u32 hi;  .reg .pred p;  .reg .f64 r0;  mov.b64 %fd164, %fd208;  mov.b64 {lo, hi}, %fd208;  shfl.sync.down.b32 lo|p, lo, %r113, %r126, %r127;  shfl.sync.down.b32 hi|p, hi, %r113, %r126, %r127;  mov.b64 r0, {lo, hi};  @p add.f64 %fd164, %fd164, r0;}
	// end inline asm
	mov.b32 	%r116, 2;
	// begin inline asm
	{  .reg .u32 lo;  .reg .u32 hi;  .reg .pred p;  .reg .f64 r0;  mov.b64 %fd166, %fd164;  mov.b64 {lo, hi}, %fd164;  shfl.sync.down.b32 lo|p, lo, %r116, %r126, %r127;  shfl.sync.down.b32 hi|p, hi, %r116, %r126, %r127;  mov.b64 r0, {lo, hi};  @p add.f64 %fd166, %fd166, r0;}
	// end inline asm
	mov.b32 	%r119, 4;
	// begin inline asm
	{  .reg .u32 lo;  .reg .u32 hi;  .reg .pred p;  .reg .f64 r0;  mov.b64 %fd168, %fd166;  mov.b64 {lo, hi}, %fd166;  shfl.sync.down.b32 lo|p, lo, %r119, %r126, %r127;  shfl.sync.down.b32 hi|p, hi, %r119, %r126, %r127;  mov.b64 r0, {lo, hi};  @p add.f64 %fd168, %fd168, r0;}
	// end inline asm
	mov.b32 	%r122, 8;
	// begin inline asm
	{  .reg .u32 lo;  .reg .u32 hi;  .reg .pred p;  .reg .f64 r0;  mov.b64 %fd170, %fd168;  mov.b64 {lo, hi}, %fd168;  shfl.sync.down.b32 lo|p, lo, %r122, %r126, %r127;  shfl.sync.down.b32 hi|p, hi, %r122, %r126, %r127;  mov.b64 r0, {lo, hi};  @p add.f64 %fd170, %fd170, r0;}
	// end inline asm
	mov.b32 	%r125, 16;
	// begin inline asm
	{  .reg .u32 lo;  .reg .u32 hi;  .reg .pred p;  .reg .f64 r0;  mov.b64 %fd215, %fd170;  mov.b64 {lo, hi}, %fd170;  shfl.sync.down.b32 lo|p, lo, %r125, %r126, %r127;  shfl.sync.down.b32 hi|p, hi, %r125, %r126, %r127;  mov.b64 r0, {lo, hi};  @p add.f64 %fd215, %fd215, r0;}
	// end inline asm
	setp.ne.s32 	%p38, %r112, 0;
	@%p38 bra 	$L__BB6_13;
	shr.u32 	%r128, %r5, 2;
	and.b32  	%r129, %r128, 248;
	mov.u32 	%r130, _ZZN3cub18CUB_300001_SM_10006detail6reduce18DeviceReduceKernelINS2_10policy_hubIdyN4cuda3std3__44plusIvEEE10Policy1000EPdyS9_dNS7_10__identityEEEvT0_PT3_T1_NS0_13GridEvenShareISH_EET2_T4_E12temp_storage;
	add.s32 	%r131, %r130, %r129;
	st.shared.f64 	[%r131+16], %fd215;
$L__BB6_13:
	bar.sync 	0;
	setp.ne.s32 	%p39, %r5, 0;
	@%p39 bra 	$L__BB6_35;
	ld.shared.f64 	%fd174, [_ZZN3cub18CUB_300001_SM_10006detail6reduce18DeviceReduceKernelINS2_10policy_hubIdyN4cuda3std3__44plusIvEEE10Policy1000EPdyS9_dNS7_10__identityEEEvT0_PT3_T1_NS0_13GridEvenShareISH_EET2_T4_E12temp_storage+24];
	add.f64 	%fd175, %fd215, %fd174;
	ld.shared.f64 	%fd176, [_ZZN3cub18CUB_300001_SM_10006detail6reduce18DeviceReduceKernelINS2_10policy_hubIdyN4cuda3std3__44plusIvEEE10Policy1000EPdyS9_dNS7_10__identityEEEvT0_PT3_T1_NS0_13GridEvenShareISH_EET2_T4_E12temp_storage+32];
	add.f64 	%fd177, %fd175, %fd176;
	ld.shared.f64 	%fd178, [_ZZN3cub18CUB_300001_SM_10006detail6reduce18DeviceReduceKernelINS2_10policy_hubIdyN4cuda3std3__44plusIvEEE10Policy1000EPdyS9_dNS7_10__identityEEEvT0_PT3_T1_NS0_13GridEvenShareISH_EET2_T4_E12temp_storage+40];
	add.f64 	%fd179, %fd177, %fd178;
	ld.shared.f64 	%fd180, [_ZZN3cub18CUB_300001_SM_10006detail6reduce18DeviceReduceKernelINS2_10policy_hubIdyN4cuda3std3__44plusIvEEE10Policy1000EPdyS9_dNS7_10__identityEEEvT0_PT3_T1_NS0_13GridEvenShareISH_EET2_T4_E12temp_storage+48];
	add.f64 	%fd181, %fd179, %fd180;
	ld.shared.f64 	%fd182, [_ZZN3cub18CUB_300001_SM_10006detail6reduce18DeviceReduceKernelINS2_10policy_hubIdyN4cuda3std3__44plusIvEEE10Policy1000EPdyS9_dNS7_10__identityEEEvT0_PT3_T1_NS0_13GridEvenShareISH_EET2_T4_E12temp_storage+56];
	add.f64 	%fd183, %fd181, %fd182;
	ld.shared.f64 	%fd184, [_ZZN3cub18CUB_300001_SM_10006detail6reduce18DeviceReduceKernelINS2_10policy_hubIdyN4cuda3std3__44plusIvEEE10Policy1000EPdyS9_dNS7_10__identityEEEvT0_PT3_T1_NS0_13GridEvenShareISH_EET2_T4_E12temp_storage+64];
	add.f64 	%fd185, %fd183, %fd184;
	ld.shared.f64 	%fd186, [_ZZN3cub18CUB_300001_SM_10006detail6reduce18DeviceReduceKernelINS2_10policy_hubIdyN4cuda3std3__44plusIvEEE10Policy1000EPdyS9_dNS7_10__identityEEEvT0_PT3_T1_NS0_13GridEvenShareISH_EET2_T4_E12temp_storage+72];
	add.f64 	%fd187, %fd185, %fd186;
	ld.shared.f64 	%fd188, [_ZZN3cub18CUB_300001_SM_10006detail6reduce18DeviceReduceKernelINS2_10policy_hubIdyN4cuda3std3__44plusIvEEE10Policy1000EPdyS9_dNS7_10__identityEEEvT0_PT3_T1_NS0_13GridEvenShareISH_EET2_T4_E12temp_storage+80];
	add.f64 	%fd189, %fd187, %fd188;
	ld.shared.f64 	%fd190, [_ZZN3cub18CUB_300001_SM_10006detail6reduce18DeviceReduceKernelINS2_10policy_hubIdyN4cuda3std3__44plusIvEEE10Policy1000EPdyS9_dNS7_10__identityEEEvT0_PT3_T1_NS0_13GridEvenShareISH_EET2_T4_E12temp_storage+88];
	add.f64 	%fd191, %fd189, %fd190;
	ld.shared.f64 	%fd192, [_ZZN3cub18CUB_300001_SM_10006detail6reduce18DeviceReduceKernelINS2_10policy_hubIdyN4cuda3std3__44plusIvEEE10Policy1000EPdyS9_dNS7_10__identityEEEvT0_PT3_T1_NS0_13GridEvenShareISH_EET2_T4_E12temp_storage+96];
	add.f64 	%fd193, %fd191, %fd192;
	ld.shared.f64 	%fd194, [_ZZN3cub18CUB_300001_SM_10006detail6reduce18DeviceReduceKernelINS2_10policy_hubIdyN4cuda3std3__44plusIvEEE10Policy1000EPdyS9_dNS7_10__identityEEEvT0_PT3_T1_NS0_13GridEvenShareISH_EET2_T4_E12temp_storage+104];
	add.f64 	%fd195, %fd193, %fd194;
	ld.shared.f64 	%fd196, [_ZZN3cub18CUB_300001_SM_10006detail6reduce18DeviceReduceKernelINS2_10policy_hubIdyN4cuda3std3__44plusIvEEE10Policy1000EPdyS9_dNS7_10__identityEEEvT0_PT3_T1_NS0_13GridEvenShareISH_EET2_T4_E12temp_storage+112];
	add.f64 	%fd197, %fd195, %fd196;
	ld.shared.f64 	%fd198, [_ZZN3cub18CUB_300001_SM_10006detail6reduce18DeviceReduceKernelINS2_10policy_hubIdyN4cuda3std3__44plusIvEEE10Policy1000EPdyS9_dNS7_10__identityEEEvT0_PT3_T1_NS0_13GridEvenShareISH_EET2_T4_E12temp_storage+120];
	add.f64 	%fd199, %fd197, %fd198;
	ld.shared.f64 	%fd200, [_ZZN3cub18CUB_300001_SM_10006detail6reduce18DeviceReduceKernelINS2_10policy_hubIdyN4cuda3std3__44plusIvEEE10Policy1000EPdyS9_dNS7_10__identityEEEvT0_PT3_T1_NS0_13GridEvenShareISH_EET2_T4_E12temp_storage+128];
	add.f64 	%fd201, %fd199, %fd200;
	ld.shared.f64 	%fd202, [_ZZN3cub18CUB_300001_SM_10006detail6reduce18DeviceReduceKernelINS2_10policy_hubIdyN4cuda3std3__44plusIvEEE10Policy1000EPdyS9_dNS7_10__identityEEEvT0_PT3_T1_NS0_13GridEvenShareISH_EET2_T4_E12temp_storage+136];
	add.f64 	%fd215, %fd201, %fd202;
	bra.uni 	$L__BB6_35;
$L__BB6_15:
	// begin inline asm
	mov.u32 %r88, %laneid;
	// end inline asm
	and.b32  	%r104, %r5, 992;
	add.s32 	%r105, %r104, 32;
	setp.gt.s32 	%p20, %r105, %r4;
	not.b32 	%r106, %r104;
	add.s32 	%r107, %r4, %r106;
	selp.b32 	%r102, %r107, 31, %p20;
	mov.b32 	%r89, 1;
	mov.b32 	%r103, -1;
	// begin inline asm
	{  .reg .u32 lo;  .reg .u32 hi;  .reg .pred p;  .reg .f64 r0;  mov.b64 %fd110, %fd208;  mov.b64 {lo, hi}, %fd208;  shfl.sync.down.b32 lo|p, lo, %r89, %r102, %r103;  shfl.sync.down.b32 hi|p, hi, %r89, %r102, %r103;  mov.b64 r0, {lo, hi};  @p add.f64 %fd110, %fd110, r0;}
	// end inline asm
	mov.b32 	%r92, 2;
	// begin inline asm
	{  .reg .u32 lo;  .reg .u32 hi;  .reg .pred p;  .reg .f64 r0;  mov.b64 %fd112, %fd110;  mov.b64 {lo, hi}, %fd110;  shfl.sync.down.b32 lo|p, lo, %r92, %r102, %r103;  shfl.sync.down.b32 hi|p, hi, %r92, %r102, %r103;  mov.b64 r0, {lo, hi};  @p add.f64 %fd112, %fd112, r0;}
	// end inline asm
	mov.b32 	%r95, 4;
	// begin inline asm
	{  .reg .u32 lo;  .reg .u32 hi;  .reg .pred p;  .reg .f64 r0;  mov.b64 %fd114, %fd112;  mov.b64 {lo, hi}, %fd112;  shfl.sync.down.b32 lo|p, lo, %r95, %r102, %r103;  shfl.sync.down.b32 hi|p, hi, %r95, %r102, %r103;  mov.b64 r0, {lo, hi};  @p add.f64 %fd114, %fd114, r0;}
	// end inline asm
	mov.b32 	%r98, 8;
	// begin inline asm
	{  .reg .u32 lo;  .reg .u32 hi;  .reg .pred p;  .reg .f64 r0;  mov.b64 %fd116, %fd114;  mov.b64 {lo, hi}, %fd114;  shfl.sync.down.b32 lo|p, lo, %r98, %r102, %r103;  shfl.sync.down.b32 hi|p, hi, %r98, %r102, %r103;  mov.b64 r0, {lo, hi};  @p add.f64 %fd116, %fd116, r0;}
	// end inline asm
	mov.b32 	%r101, 16;
	// begin inline asm
	{  .reg .u32 lo;  .reg .u32 hi;  .reg .pred p;  .reg .f64 r0;  mov.b64 %fd215, %fd116;  mov.b64 {lo, hi}, %fd116;  shfl.sync.down.b32 lo|p, lo, %r101, %r102, %r103;  shfl.sync.down.b32 hi|p, hi, %r101, %r102, %r103;  mov.b64 r0, {lo, hi};  @p add.f64 %fd215, %fd215, r0;}
	// end inline asm
	setp.ne.s32 	%p21, %r88, 0;
	@%p21 bra 	$L__BB6_17;
	shr.u32 	%r108, %r5, 2;
	and.b32  	%r109, %r108, 248;
	mov.u32 	%r110, _ZZN3cub18CUB_300001_SM_10006detail6reduce18DeviceReduceKernelINS2_10policy_hubIdyN4cuda3std3__44plusIvEEE10Policy1000EPdyS9_dNS7_10__identityEEEvT0_PT3_T1_NS0_13GridEvenShareISH_EET2_T4_E12temp_storage;
	add.s32 	%r111, %r110, %r109;
	st.shared.f64 	[%r111+16], %fd215;
$L__BB6_17:
	bar.sync 	0;
	setp.ne.s32 	%p22, %r5, 0;
	@%p22 bra 	$L__BB6_35;
	setp.gt.s32 	%p23, %r4, 32;
	ld.shared.f64 	%fd120, [_ZZN3cub18CUB_300001_SM_10006detail6reduce18DeviceReduceKernelINS2_10policy_hubIdyN4cuda3std3__44plusIvEEE10Policy1000EPdyS9_dNS7_10__identityEEEvT0_PT3_T1_NS0_13GridEvenShareISH_EET2_T4_E12temp_storage+24];
	add.f64 	%fd121, %fd215, %fd120;
	selp.f64 	%fd122, %fd121, %fd215, %p23;
	setp.gt.s32 	%p24, %r4, 64;
	ld.shared.f64 	%fd123, [_ZZN3cub18CUB_300001_SM_10006detail6reduce18DeviceReduceKernelINS2_10policy_hubIdyN4cuda3std3__44plusIvEEE10Policy1000EPdyS9_dNS7_10__identityEEEvT0_PT3_T1_NS0_13GridEvenShareISH_EET2_T4_E12temp_storage+32];
	add.f64 	%fd124, %fd123, %fd122;
	selp.f64 	%fd125, %fd124, %fd122, %p24;
	setp.gt.s32 	%p25, %r4, 96;
	ld.shared.f64 	%fd126, [_ZZN3cub18CUB_300001_SM_10006detail6reduce18DeviceReduceKernelINS2_10policy_hubIdyN4cuda3std3__44plusIvEEE10Policy1000EPdyS9_dNS7_10__identityEEEvT0_PT3_T1_NS0_13GridEvenShareISH_EET2_T4_E12temp_storage+40];
	add.f64 	%fd127, %fd126, %fd125;
	selp.f64 	%fd128, %fd127, %fd125, %p25;
	setp.gt.s32 	%p26, %r4, 128;
	ld.shared.f64 	%fd129, [_ZZN3cub18CUB_300001_SM_10006detail6reduce18DeviceReduceKernelINS2_10policy_hubIdyN4cuda3std3__44plusIvEEE10Policy1000EPdyS9_dNS7_10__identityEEEvT0_PT3_T1_NS0_13GridEvenShareISH_EET2_T4_E12temp_storage+48];
	add.f64 	%fd130, %fd129, %fd128;
	selp.f64 	%fd131, %fd130, %fd128, %p26;
	setp.gt.s32 	%p27, %r4, 160;
	ld.shared.f64 	%fd132, [_ZZN3cub18CUB_300001_SM_10006detail6reduce18DeviceReduceKernelINS2_10policy_hubIdyN4cuda3std3__44plusIvEEE10Policy1000EPdyS9_dNS7_10__identityEEEvT0_PT3_T1_NS0_13GridEvenShareISH_EET2_T4_E12temp_storage+56];
	add.f64 	%fd133, %fd132, %fd131;
	selp.f64 	%fd134, %fd133, %fd131, %p27;
	setp.gt.s32 	%p28, %r4, 192;
	ld.shared.f64 	%fd135, [_ZZN3cub18CUB_300001_SM_10006detail6reduce18DeviceReduceKernelINS2_10policy_hubIdyN4cuda3std3__44plusIvEEE10Policy1000EPdyS9_dNS7_10__identityEEEvT0_PT3_T1_NS0_13GridEvenShareISH_EET2_T4_E12temp_storage+64];
	add.f64 	%fd136, %fd135, %fd134;
	selp.f64 	%fd137, %fd136, %fd134, %p28;
	setp.gt.s32 	%p29, %r4, 224;
	ld.shared.f64 	%fd138, [_ZZN3cub18CUB_300001_SM_10006detail6reduce18DeviceReduceKernelINS2_10policy_hubIdyN4cuda3std3__44plusIvEEE10Policy1000EPdyS9_dNS7_10__identityEEEvT0_PT3_T1_NS0_13GridEvenShareISH_EET2_T4_E12temp_storage+72];
	add.f64 	%fd139, %fd138, %fd137;
	selp.f64 	%fd140, %fd139, %fd137, %p29;
	setp.gt.s32 	%p30, %r4, 256;
	ld.shared.f64 	%fd141, [_ZZN3cub18CUB_300001_SM_10006detail6reduce18DeviceReduceKernelINS2_10policy_hubIdyN4cuda3std3__44plusIvEEE10Policy1000EPdyS9_dNS7_10__identityEEEvT0_PT3_T1_NS0_13GridEvenShareISH_EET2_T4_E12temp_storage+80];
	add.f64 	%fd142, %fd141, %fd140;
	selp.f64 	%fd143, %fd142, %fd140, %p30;
	setp.gt.s32 	%p31, %r4, 288;
	ld.shared.f64 	%fd144, [_ZZN3cub18CUB_300001_SM_10006detail6reduce18DeviceReduceKernelINS2_10policy_hubIdyN4cuda3std3__44plusIvEEE10Policy1000EPdyS9_dNS7_10__identityEEEvT0_PT3_T1_NS0_13GridEvenShareISH_EET2_T4_E12temp_storage+88];
	add.f64 	%fd145, %fd144, %fd143;
	selp.f64 	%fd146, %fd145, %fd143, %p31;
	setp.gt.s32 	%p32, %r4, 320;
	ld.shared.f64 	%fd147, [_ZZN3cub18CUB_300001_SM_10006detail6reduce18DeviceReduceKernelINS2_10policy_hubIdyN4cuda3std3__44plusIvEEE10Policy1000EPdyS9_dNS7_10__identityEEEvT0_PT3_T1_NS0_13GridEvenShareISH_EET2_T4_E12temp_storage+96];
	add.f64 	%fd148, %fd147, %fd146;
	selp.f64 	%fd149, %fd148, %fd146, %p32;
	setp.gt.s32 	%p33, %r4, 352;
	ld.shared.f64 	%fd150, [_ZZN3cub18CUB_300001_SM_10006detail6reduce18DeviceReduceKernelINS2_10policy_hubIdyN4cuda3std3__44plusIvEEE10Policy1000EPdyS9_dNS7_10__identityEEEvT0_PT3_T1_NS0_13GridEvenShareISH_EET2_T4_E12temp_storage+104];
	add.f64 	%fd151, %fd150, %fd149;
	selp.f64 	%fd152, %fd151, %fd149, %p33;
	setp.gt.s32 	%p34, %r4, 384;
	ld.shared.f64 	%fd153, [_ZZN3cub18CUB_300001_SM_10006detail6reduce18DeviceReduceKernelINS2_10policy_hubIdyN4cuda3std3__44plusIvEEE10Policy1000EPdyS9_dNS7_10__identityEEEvT0_PT3_T1_NS0_13GridEvenShareISH_EET2_T4_E12temp_storage+112];
	add.f64 	%fd154, %fd153, %fd152;
	selp.f64 	%fd155, %fd154, %fd152, %p34;
	setp.gt.s32 	%p35, %r4, 416;
	ld.shared.f64 	%fd156, [_ZZN3cub18CUB_300001_SM_10006detail6reduce18DeviceReduceKernelINS2_10policy_hubIdyN4cuda3std3__44plusIvEEE10Policy1000EPdyS9_dNS7_10__identityEEEvT0_PT3_T1_NS0_13GridEvenShareISH_EET2_T4_E12temp_storage+120];
	add.f64 	%fd157, %fd156, %fd155;
	selp.f64 	%fd158, %fd157, %fd155, %p35;
	setp.gt.s32 	%p36, %r4, 448;
	ld.shared.f64 	%fd159, [_ZZN3cub18CUB_300001_SM_10006detail6reduce18DeviceReduceKernelINS2_10policy_hubIdyN4cuda3std3__44plusIvEEE10Policy1000EPdyS9_dNS7_10__identityEEEvT0_PT3_T1_NS0_13GridEvenShareISH_EET2_T4_E12temp_storage+128];
	add.f64 	%fd160, %fd159, %fd158;
	selp.f64 	%fd161, %fd160, %fd158, %p36;
	setp.gt.s32 	%p37, %r4, 480;
	ld.shared.f64 	%fd162, [_ZZN3cub18CUB_300001_SM_10006detail6reduce18DeviceReduceKernelINS2_10policy_hubIdyN4cuda3std3__44plusIvEEE10Policy1000EPdyS9_dNS7_10__identityEEEvT0_PT3_T1_NS0_13GridEvenShareISH_EET2_T4_E12temp_storage+136];
	add.f64 	%fd163, %fd162, %fd161;
	selp.f64 	%fd215, %fd163, %fd161, %p37;
	bra.uni 	$L__BB6_35;
$L__BB6_19:
	cvt.u32.u64 	%r36, %rd3;
	mov.u32 	%r17, %tid.x;
	add.s32 	%r37, %r36, %r17;
	mul.wide.u32 	%rd40, %r37, 8;
	add.s64 	%rd27, %rd24, %rd40;
	// begin inline asm
	ld.global.nc.u64 %rd26, [%rd27];
	// end inline asm
	mov.b64 	%fd27, %rd26;
	add.s64 	%rd29, %rd27, 4096;
	// begin inline asm
	ld.global.nc.u64 %rd28, [%rd29];
	// end inline asm
	mov.b64 	%fd28, %rd28;
	add.s64 	%rd31, %rd27, 8192;
	// begin inline asm
	ld.global.nc.u64 %rd30, [%rd31];
	// end inline asm
	mov.b64 	%fd29, %rd30;
	add.s64 	%rd33, %rd27, 12288;
	// begin inline asm
	ld.global.nc.u64 %rd32, [%rd33];
	// end inline asm
	mov.b64 	%fd30, %rd32;
	add.s64 	%rd35, %rd27, 16384;
	// begin inline asm
	ld.global.nc.u64 %rd34, [%rd35];
	// end inline asm
	mov.b64 	%fd31, %rd34;
	add.s64 	%rd37, %rd27, 20480;
	// begin inline asm
	ld.global.nc.u64 %rd36, [%rd37];
	// end inline asm
	mov.b64 	%fd32, %rd36;
	add.s64 	%rd39, %rd27, 24576;
	// begin inline asm
	ld.global.nc.u64 %rd38, [%rd39];
	// end inline asm
	mov.b64 	%fd33, %rd38;
	add.f64 	%fd34, %fd27, %fd28;
	add.f64 	%fd35, %fd34, %fd29;
	add.f64 	%fd36, %fd35, %fd30;
	add.f64 	%fd37, %fd36, %fd31;
	add.f64 	%fd38, %fd37, %fd32;
	add.f64 	%fd214, %fd38, %fd33;
	setp.lt.u64 	%p2, %rd4, %rd2;
	@%p2 bra 	$L__BB6_31;
	cvt.u32.u64 	%r39, %rd2;
	cvt.u64.u32 	%rd9, %r17;
	add.s64 	%rd100, %rd3, %rd2;
	add.s64 	%rd41, %rd100, %rd9;
	shl.b64 	%rd42, %rd41, 3;
	add.s64 	%rd99, %rd24, %rd42;
	cvt.u32.u64 	%r18, %rd1;
	not.b32 	%r41, %r17;
	add.s32 	%r42, %r41, %r18;
	sub.s32 	%r43, %r42, %r39;
	sub.s32 	%r138, %r43, %r36;
	mov.b32 	%r139, 0;
	mov.u64 	%rd101, %rd3;
$L__BB6_21:
	add.s64 	%rd101, %rd101, %rd2;
	add.s64 	%rd43, %rd1, -3584;
	setp.gt.u64 	%p3, %rd101, %rd43;
	@%p3 bra 	$L__BB6_23;
	add.s64 	%rd59, %rd101, %rd9;
	shl.b64 	%rd60, %rd59, 3;
	add.s64 	%rd45, %rd24, %rd60;
	// begin inline asm
	ld.global.nc.u64 %rd44, [%rd45];
	// end inline asm
	mov.b64 	%fd39, %rd44;
	add.s64 	%rd47, %rd45, 4096;
	// begin inline asm
	ld.global.nc.u64 %rd46, [%rd47];
	// end inline asm
	mov.b64 	%fd40, %rd46;
	add.s64 	%rd49, %rd45, 8192;
	// begin inline asm
	ld.global.nc.u64 %rd48, [%rd49];
	// end inline asm
	mov.b64 	%fd41, %rd48;
	add.s64 	%rd51, %rd45, 12288;
	// begin inline asm
	ld.global.nc.u64 %rd50, [%rd51];
	// end inline asm
	mov.b64 	%fd42, %rd50;
	add.s64 	%rd53, %rd45, 16384;
	// begin inline asm
	ld.global.nc.u64 %rd52, [%rd53];
	// end inline asm
	mov.b64 	%fd43, %rd52;
	add.s64 	%rd55, %rd45, 20480;
	// begin inline asm
	ld.global.nc.u64 %rd54, [%rd55];
	// end inline asm
	mov.b64 	%fd44, %rd54;
	add.s64 	%rd57, %rd45, 24576;
	// begin inline asm
	ld.global.nc.u64 %rd56, [%rd57];
	// end inline asm
	mov.b64 	%fd45, %rd56;
	add.f64 	%fd46, %fd214, %fd39;
	add.f64 	%fd47, %fd46, %fd40;
	add.f64 	%fd48, %fd47, %fd41;
	add.f64 	%fd49, %fd48, %fd42;
	add.f64 	%fd50, %fd49, %fd43;
	add.f64 	%fd51, %fd50, %fd44;
	add.f64 	%fd214, %fd51, %fd45;
	sub.s64 	%rd61, %rd1, %rd101;
	setp.lt.u64 	%p4, %rd61, %rd2;
	add.s32 	%r139, %r139, 1;
	add.s64 	%rd100, %rd100, %rd2;
	mul.wide.s32 	%rd62, %r34, 8;
	add.s64 	%rd99, %rd99, %rd62;
	sub.s32 	%r138, %r138, %r34;
	@%p4 bra 	$L__BB6_31;
	bra.uni 	$L__BB6_21;
$L__BB6_23:
	setp.le.u64 	%p5, %rd1, %rd101;
	@%p5 bra 	$L__BB6_31;
	cvt.u32.u64 	%r46, %rd101;
	sub.s32 	%r24, %r18, %r46;
	setp.ge.s32 	%p6, %r17, %r24;
	@%p6 bra 	$L__BB6_31;
	cvt.u32.u64 	%r48, %rd2;
	cvt.u32.u64 	%r49, %rd3;
	not.b32 	%r50, %r17;
	add.s32 	%r51, %r50, %r18;
	add.s32 	%r52, %r48, %r49;
	sub.s32 	%r53, %r51, %r52;
	mul.lo.s32 	%r54, %r1, %r139;
	mad.lo.s32 	%r25, %r54, -3584, %r53;
	and.b32  	%r55, %r25, 1536;
	setp.eq.s32 	%p7, %r55, 1536;
	mov.u32 	%r142, %r17;
	@%p7 bra 	$L__BB6_28;
	cvt.u16.u32 	%rs1, %r138;
	shr.u16 	%rs2, %rs1, 9;
	add.s16 	%rs3, %rs2, 1;
	cvt.u32.u16 	%r56, %rs3;
	and.b32  	%r57, %r56, 3;
	neg.s32 	%r140, %r57;
	mov.u32 	%r142, %r17;
$L__BB6_27:
	.pragma "nounroll";
	// begin inline asm
	ld.global.nc.u64 %rd63, [%rd99];
	// end inline asm
	mov.b64 	%fd53, %rd63;
	add.f64 	%fd214, %fd214, %fd53;
	add.s32 	%r142, %r142, 512;
	add.s64 	%rd99, %rd99, 4096;
	add.s32 	%r140, %r140, 1;
	setp.ne.s32 	%p8, %r140, 0;
	@%p8 bra 	$L__BB6_27;
$L__BB6_28:
	setp.lt.u32 	%p9, %r25, 1536;
	@%p9 bra 	$L__BB6_31;
	cvt.u64.u32 	%rd65, %r142;
	add.s64 	%rd66, %rd65, %rd100;
	shl.b64 	%rd67, %rd66, 3;
	add.s64 	%rd103, %rd24, %rd67;
$L__BB6_30:
	// begin inline asm
	ld.global.nc.u64 %rd68, [%rd103];
	// end inline asm
	mov.b64 	%fd54, %rd68;
	add.f64 	%fd55, %fd214, %fd54;
	add.s64 	%rd71, %rd103, 4096;
	// begin inline asm
	ld.global.nc.u64 %rd70, [%rd71];
	// end inline asm
	mov.b64 	%fd56, %rd70;
	add.f64 	%fd57, %fd55, %fd56;
	add.s64 	%rd73, %rd103, 8192;
	// begin inline asm
	ld.global.nc.u64 %rd72, [%rd73];
	// end inline asm
	mov.b64 	%fd58, %rd72;
	add.f64 	%fd59, %fd57, %fd58;
	add.s64 	%rd75, %rd103, 12288;
	// begin inline asm
	ld.global.nc.u64 %rd74, [%rd75];
	// end inline asm
	mov.b64 	%fd60, %rd74;
	add.f64 	%fd214, %fd59, %fd60;
	add.s32 	%r142, %r142, 2048;
	add.s64 	%rd103, %rd103, 16384;
	setp.lt.s32 	%p10, %r142, %r24;
	@%p10 bra 	$L__BB6_30;
$L__BB6_31:
	// begin inline asm
	mov.u32 %r58, %laneid;
	// end inline asm
	mov.b32 	%r59, 1;
	mov.b32 	%r72, 31;
	mov.b32 	%r73, -1;
	// begin inline asm
	{  .reg .u32 lo;  .reg .u32 hi;  .reg .pred p;  .reg .f64 r0;  mov.b64 %fd61, %fd214;  mov.b64 {lo, hi}, %fd214;  shfl.sync.down.b32 lo|p, lo, %r59, %r72, %r73;  shfl.sync.down.b32 hi|p, hi, %r59, %r72, %r73;  mov.b64 r0, {lo, hi};  @p add.f64 %fd61, %fd61, r0;}
	// end inline asm
	mov.b32 	%r62, 2;
	// begin inline asm
	{  .reg .u32 lo;  .reg .u32 hi;  .reg .pred p;  .reg .f64 r0;  mov.b64 %fd63, %fd61;  mov.b64 {lo, hi}, %fd61;  shfl.sync.down.b32 lo|p, lo, %r62, %r72, %r73;  shfl.sync.down.b32 hi|p, hi, %r62, %r72, %r73;  mov.b64 r0, {lo, hi};  @p add.f64 %fd63, %fd63, r0;}
	// end inline asm
	mov.b32 	%r65, 4;
	// begin inline asm
	{  .reg .u32 lo;  .reg .u32 hi;  .reg .pred p;  .reg .f64 r0;  mov.b64 %fd65, %fd63;  mov.b64 {lo, hi}, %fd63;  shfl.sync.down.b32 lo|p, lo, %r65, %r72, %r73;  shfl.sync.down.b32 hi|p, hi, %r65, %r72, %r73;  mov.b64 r0, {lo, hi};  @p add.f64 %fd65, %fd65, r0;}
	// end inline asm
	mov.b32 	%r68, 8;
	// begin inline asm
	{  .reg .u32 lo;  .reg .u32 hi;  .reg .pred p;  .reg .f64 r0;  mov.b64 %fd67, %fd65;  mov.b64 {lo, hi}, %fd65;  shfl.sync.down.b32 lo|p, lo, %r68, %r72, %r73;  shfl.sync.down.b32 hi|p, hi, %r68, %r72, %r73;  mov.b64 r0, {lo, hi};  @p add.f64 %fd67, %fd67, r0;}
	// end inline asm
	mov.b32 	%r71, 16;
	// begin inline asm
	{  .reg .u32 lo;  .reg .u32 hi;  .reg .pred p;  .reg .f64 r0;  mov.b64 %fd215, %fd67;  mov.b64 {lo, hi}, %fd67;  shfl.sync.down.b32 lo|p, lo, %r71, %r72, %r73;  shfl.sync.down.b32 hi|p, hi, %r71, %r72, %r73;  mov.b64 r0, {lo, hi};  @p add.f64 %fd215, %fd215, r0;}
	// end inline asm
	setp.ne.s32 	%p11, %r58, 0;
	@%p11 bra 	$L__BB6_33;
	shr.u32 	%r74, %r17, 2;
	and.b32  	%r75, %r74, 248;
	mov.u32 	%r76, _ZZN3cub18CUB_300001_SM_10006detail6reduce18DeviceReduceKernelINS2_10policy_hubIdyN4cuda3std3__44plusIvEEE10Policy1000EPdyS9_dNS7_10__identityEEEvT0_PT3_T1_NS0_13GridEvenShareISH_EET2_T4_E12temp_storage;
	add.s32 	%r77, %r76, %r75;
	st.shared.f64 	[%r77+16], %fd215;
$L__BB6_33:
	bar.sync 	0;
	setp.ne.s32 	%p12, %r17, 0;
	@%p12 bra 	$L__BB6_35;
	ld.shared.f64 	%fd71, [_ZZN3cub18CUB_300001_SM_10006detail6reduce18DeviceReduceKernelINS2_10policy_hubIdyN4cuda3std3__44plusIvEEE10Policy1000EPdyS9_dNS7_10__identityEEEvT0_PT3_T1_NS0_13GridEvenShareISH_EET2_T4_E12temp_storage+24];
	add.f64 	%fd72, %fd215, %fd71;
	ld.shared.f64 	%fd73, [_ZZN3cub18CUB_300001_SM_10006detail6reduce18DeviceReduceKernelINS2_10policy_hubIdyN4cuda3std3__44plusIvEEE10Policy1000EPdyS9_dNS7_10__identityEEEvT0_PT3_T1_NS0_13GridEvenShareISH_EET2_T4_E12temp_storage+32];
	add.f64 	%fd74, %fd72, %fd73;
	ld.shared.f64 	%fd75, [_ZZN3cub18CUB_300001_SM_10006detail6reduce18DeviceReduceKernelINS2_10policy_hubIdyN4cuda3std3__44plusIvEEE10Policy1000EPdyS9_dNS7_10__identityEEEvT0_PT3_T1_NS0_13GridEvenShareISH_EET2_T4_E12temp_storage+40];
	add.f64 	%fd76, %fd74, %fd75;
	ld.shared.f64 	%fd77, [_ZZN3cub18CUB_300001_SM_10006detail6reduce18DeviceReduceKernelINS2_10policy_hubIdyN4cuda3std3__44plusIvEEE10Policy1000EPdyS9_dNS7_10__identityEEEvT0_PT3_T1_NS0_13GridEvenShareISH_EET2_T4_E12temp_storage+48];
	add.f64 	%fd78, %fd76, %fd77;
	ld.shared.f64 	%fd79, [_ZZN3cub18CUB_300001_SM_10006detail6reduce18DeviceReduceKernelINS2_10policy_hubIdyN4cuda3std3__44plusIvEEE10Policy1000EPdyS9_dNS7_10__identityEEEvT0_PT3_T1_NS0_13GridEvenShareISH_EET2_T4_E12temp_storage+56];
	add.f64 	%fd80, %fd78, %fd79;
	ld.shared.f64 	%fd81, [_ZZN3cub18CUB_300001_SM_10006detail6reduce18DeviceReduceKernelINS2_10policy_hubIdyN4cuda3std3__44plusIvEEE10Policy1000EPdyS9_dNS7_10__identityEEEvT0_PT3_T1_NS0_13GridEvenShareISH_EET2_T4_E12temp_storage+64];
	add.f64 	%fd82, %fd80, %fd81;
	ld.shared.f64 	%fd83, [_ZZN3cub18CUB_300001_SM_10006detail6reduce18DeviceReduceKernelINS2_10policy_hubIdyN4cuda3std3__44plusIvEEE10Policy1000EPdyS9_dNS7_10__identityEEEvT0_PT3_T1_NS0_13GridEvenShareISH_EET2_T4_E12temp_storage+72];
	add.f64 	%fd84, %fd82, %fd83;
	ld.shared.f64 	%fd85, [_ZZN3cub18CUB_300001_SM_10006detail6reduce18DeviceReduceKernelINS2_10policy_hubIdyN4cuda3std3__44plusIvEEE10Policy1000EPdyS9_dNS7_10__identityEEEvT0_PT3_T1_NS0_13GridEvenShareISH_EET2_T4_E12temp_storage+80];
	add.f64 	%fd86, %fd84, %fd85;
	ld.shared.f64 	%fd87, [_ZZN3cub18CUB_300001_SM_10006detail6reduce18DeviceReduceKernelINS2_10policy_hubIdyN4cuda3std3__44plusIvEEE10Policy1000EPdyS9_dNS7_10__identityEEEvT0_PT3_T1_NS0_13GridEvenShareISH_EET2_T4_E12temp_storage+88];
	add.f64 	%fd88, %fd86, %fd87;
	ld.shared.f64 	%fd89, [_ZZN3cub18CUB_300001_SM_10006detail6reduce18DeviceReduceKernelINS2_10policy_hubIdyN4cuda3std3__44plusIvEEE10Policy1000EPdyS9_dNS7_10__identityEEEvT0_PT3_T1_NS0_13GridEvenShareISH_EET2_T4_E12temp_storage+96];
	add.f64 	%fd90, %fd88, %fd89;
	ld.shared.f64 	%fd91, [_ZZN3cub18CUB_300001_SM_10006detail6reduce18DeviceReduceKernelINS2_10policy_hubIdyN4cuda3std3__44plusIvEEE10Policy1000EPdyS9_dNS7_10__identityEEEvT0_PT3_T1_NS0_13GridEvenShareISH_EET2_T4_E12temp_storage+104];
	add.f64 	%fd92, %fd90, %fd91;
	ld.shared.f64 	%fd93, [_ZZN3cub18CUB_300001_SM_10006detail6reduce18DeviceReduceKernelINS2_10policy_hubIdyN4cuda3std3__44plusIvEEE10Policy1000EPdyS9_dNS7_10__identityEEEvT0_PT3_T1_NS0_13GridEvenShareISH_EET2_T4_E12temp_storage+112];
	add.f64 	%fd94, %fd92, %fd93;
	ld.shared.f64 	%fd95, [_ZZN3cub18CUB_300001_SM_10006detail6reduce18DeviceReduceKernelINS2_10policy_hubIdyN4cuda3std3__44plusIvEEE10Policy1000EPdyS9_dNS7_10__identityEEEvT0_PT3_T1_NS0_13GridEvenShareISH_EET2_T4_E12temp_storage+120];
	add.f64 	%fd96, %fd94, %fd95;
	ld.shared.f64 	%fd97, [_ZZN3cub18CUB_300001_SM_10006detail6reduce18DeviceReduceKernelINS2_10policy_hubIdyN4cuda3std3__44plusIvEEE10Policy1000EPdyS9_dNS7_10__identityEEEvT0_PT3_T1_NS0_13GridEvenShareISH_EET2_T4_E12temp_storage+128];
	add.f64 	%fd98, %fd96, %fd97;
	ld.shared.f64 	%fd99, [_ZZN3cub18CUB_300001_SM_10006detail6reduce18DeviceReduceKernelINS2_10policy_hubIdyN4cuda3std3__44plusIvEEE10Policy1000EPdyS9_dNS7_10__identityEEEvT0_PT3_T1_NS0_13GridEvenShareISH_EET2_T4_E12temp_storage+136];
	add.f64 	%fd215, %fd98, %fd99;
$L__BB6_35:
	mov.u32 	%r132, %tid.x;
	setp.ne.s32 	%p40, %r132, 0;
	@%p40 bra 	$L__BB6_37;
	ld.param.u64 	%rd97, [_ZN3cub18CUB_300001_SM_10006detail6reduce18DeviceReduceKernelINS2_10policy_hubIdyN4cuda3std3__44plusIvEEE10Policy1000EPdyS9_dNS7_10__identityEEEvT0_PT3_T1_NS0_13GridEvenShareISH_EET2_T4__param_1];
	cvta.to.global.u64 	%rd94, %rd97;
	mul.wide.u32 	%rd95, %r2, 8;
	add.s64 	%rd96, %rd94, %rd95;
	st.global.f64 	[%rd96], %fd215;
$L__BB6_37:
	ret;

}
	// .globl	_ZN3cub18CUB_300001_SM_10006detail6reduce28DeviceReduceSingleTileKernelINS2_10policy_hubIdyN4cuda3std3__44plusIvEEE10Policy1000EPdSC_iS9_ddNS7_10__identityEEEvT0_T1_T2_T3_T4_T6_
.visible .entry _ZN3cub18CUB_300001_SM_10006detail6reduce28DeviceReduceSingleTileKernelINS2_10policy_hubIdyN4cuda3std3__44plusIvEEE10Policy1000EPdSC_iS9_ddNS7_10__identityEEEvT0_T1_T2_T3_T4_T6_(
	.param .u64 .ptr .align 1 _ZN3cub18CUB_300001_SM_10006detail6reduce28DeviceReduceSingleTileKernelINS2_10policy_hubIdyN4cuda3std3__44plusIvEEE10Policy1000EPdSC_iS9_ddNS7_10__identityEEEvT0_T1_T2_T3_T4_T6__param_0,
	.param .u64 .ptr .align 1 _ZN3cub18CUB_300001_SM_10006detail6reduce28DeviceReduceSingleTileKernelINS2_10policy_hubIdyN4cuda3std3__44plusIvEEE10Policy1000EPdSC_iS9_ddNS7_10__identityEEEvT0_T1_T2_T3_T4_T6__param_1,
	.param .u32 _ZN3cub18CUB_300001_SM_10006detail6reduce28DeviceReduceSingleTileKernelINS2_10policy_hubIdyN4cuda3std3__44plusIvEEE10Policy1000EPdSC_iS9_ddNS7_10__identityEEEvT0_T1_T2_T3_T4_T6__param_2,
	.param .align 1 .b8 _ZN3cub18CUB_300001_SM_10006detail6reduce28DeviceReduceSingleTileKernelINS2_10policy_hubIdyN4cuda3std3__44plusIvEEE10Policy1000EPdSC_iS9_ddNS7_10__identityEEEvT0_T1_T2_T3_T4_T6__param_3[1],
	.param .f64 _ZN3cub18CUB_300001_SM_10006detail6reduce28DeviceReduceSingleTileKernelINS2_10policy_hubIdyN4cuda3std3__44plusIvEEE10Policy1000EPdSC_iS9_ddNS7_10__identityEEEvT0_T1_T2_T3_T4_T6__param_4,
	.param .align 1 .b8 _ZN3cub18CUB_300001_SM_10006detail6reduce28DeviceReduceSingleTileKernelINS2_10policy_hubIdyN4cuda3std3__44plusIvEEE10Policy1000EPdSC_iS9_ddNS7_10__identityEEEvT0_T1_T2_T3_T4_T6__param_5[1]
)
.maxntid 512
.minnctapersm 1
{
	.reg .pred 	%p<43>;
	.reg .b32 	%r<129>;
	.reg .b64 	%rd<74>;
	.reg .b64 	%fd<220>;
	// demoted variable
	.shared .align 8 .b8 _ZZN3cub18CUB_300001_SM_10006detail6reduce28DeviceReduceSingleTileKernelINS2_10policy_hubIdyN4cuda3std3__44plusIvEEE10Policy1000EPdSC_iS9_ddNS7_10__identityEEEvT0_T1_T2_T3_T4_T6_E12temp_storage[152];
	ld.param.u64 	%rd8, [_ZN3cub18CUB_300001_SM_10006detail6reduce28DeviceReduceSingleTileKernelINS2_10policy_hubIdyN4cuda3std3__44plusIvEEE10Policy1000EPdSC_iS9_ddNS7_10__identityEEEvT0_T1_T2_T3_T4_T6__param_0];
	ld.param.u64 	%rd9, [_ZN3cub18CUB_300001_SM_10006detail6reduce28DeviceReduceSingleTileKernelINS2_10policy_hubIdyN4cuda3std3__44plusIvEEE10Policy1000EPdSC_iS9_ddNS7_10__identityEEEvT0_T1_T2_T3_T4_T6__param_1];
	ld.param.u32 	%r34, [_ZN3cub18CUB_300001_SM_10006detail6reduce28DeviceReduceSingleTileKernelINS2_10policy_hubIdyN4cuda3std3__44plusIvEEE10Policy1000EPdSC_iS9_ddNS7_10__identityEEEvT0_T1_T2_T3_T4_T6__param_2];
	ld.param.f64 	%fd28, [_ZN3cub18CUB_300001_SM_10006detail6reduce28DeviceReduceSingleTileKernelINS2_10policy_hubIdyN4cuda3std3__44plusIvEEE10Policy1000EPdSC_iS9_ddNS7_10__identityEEEvT0_T1_T2_T3_T4_T6__param_4];
	cvta.to.global.u64 	%rd1, %rd9;
	setp.ne.s32 	%p1, %r34, 0;
	@%p1 bra 	$L__BB7_3;
	mov.u32 	%r115, %tid.x;
	setp.ne.s32 	%p42, %r115, 0;
	@%p42 bra 	$L__BB7_39;
	st.global.f64 	[%rd1], %fd28;
	bra.uni 	$L__BB7_39;
$L__BB7_3:
	setp.gt.s32 	%p2, %r34, 3583;
	@%p2 bra 	$L__BB7_21;
	mov.u32 	%r1, %tid.x;
	setp.ge.s32 	%p14, %r1, %r34;
	mov.f64 	%fd211, 0d0000000000000000;
	mov.u32 	%r119, %r1;
	@%p14 bra 	$L__BB7_6;
	mul.wide.u32 	%rd59, %r1, 8;
	add.s64 	%rd58, %rd8, %rd59;
	// begin inline asm
	ld.global.nc.u64 %rd57, [%rd58];
	// end inline asm
	mov.b64 	%fd211, %rd57;
	add.s32 	%r119, %r1, 512;
$L__BB7_6:
	setp.ge.s32 	%p15, %r119, %r34;
	@%p15 bra 	$L__BB7_12;
	not.b32 	%r65, %r119;
	add.s32 	%r4, %r34, %r65;
	and.b32  	%r66, %r4, 1536;
	setp.eq.s32 	%p16, %r66, 1536;
	@%p16 bra 	$L__BB7_10;
	mul.wide.u32 	%rd60, %r119, 8;
	add.s64 	%rd72, %rd8, %rd60;
	shr.u32 	%r67, %r4, 9;
	add.s32 	%r68, %r67, 1;
	and.b32  	%r69, %r68, 3;
	neg.s32 	%r117, %r69;
$L__BB7_9:
	.pragma "nounroll";
	// begin inline asm
	ld.global.nc.u64 %rd61, [%rd72];
	// end inline asm
	mov.b64 	%fd104, %rd61;
	add.f64 	%fd211, %fd211, %fd104;
	add.s32 	%r119, %r119, 512;
	add.s64 	%rd72, %rd72, 4096;
	add.s32 	%r117, %r117, 1;
	setp.ne.s32 	%p17, %r117, 0;
	@%p17 bra 	$L__BB7_9;
$L__BB7_10:
	setp.lt.u32 	%p18, %r4, 1536;
	@%p18 bra 	$L__BB7_12;
$L__BB7_11:
	mul.wide.s32 	%rd71, %r119, 8;
	add.s64 	%rd64, %rd8, %rd71;
	// begin inline asm
	ld.global.nc.u64 %rd63, [%rd64];
	// end inline asm
	mov.b64 	%fd105, %rd63;
	add.f64 	%fd106, %fd211, %fd105;
	add.s64 	%rd66, %rd64, 4096;
	// begin inline asm
	ld.global.nc.u64 %rd65, [%rd66];
	// end inline asm
	mov.b64 	%fd107, %rd65;
	add.f64 	%fd108, %fd106, %fd107;
	add.s64 	%rd68, %rd64, 8192;
	// begin inline asm
	ld.global.nc.u64 %rd67, [%rd68];
	// end inline asm
	mov.b64 	%fd109, %rd67;
	add.f64 	%fd110, %fd108, %fd109;
	add.s64 	%rd70, %rd64, 12288;
	// begin inline asm
	ld.global.nc.u64 %rd69, [%rd70];
	// end inline asm
	mov.b64 	%fd111, %rd69;
	add.f64 	%fd211, %fd110, %fd111;
	add.s32 	%r119, %r119, 2048;
	setp.lt.s32 	%p19, %r119, %r34;
	@%p19 bra 	$L__BB7_11;
$L__BB7_12:
	setp.lt.s32 	%p20, %r34, 512;
	@%p20 bra 	$L__BB7_17;
	// begin inline asm
	mov.u32 %r94, %laneid;
	// end inline asm
	mov.b32 	%r95, 1;
	mov.b32 	%r108, 31;
	mov.b32 	%r109, -1;
	// begin inline asm
	{  .reg .u32 lo;  .reg .u32 hi;  .reg .pred p;  .reg .f64 r0;  mov.b64 %fd166, %fd211;  mov.b64 {lo, hi}, %fd211;  shfl.sync.down.b32 lo|p, lo, %r95, %r108, %r109;  shfl.sync.down.b32 hi|p, hi, %r95, %r108, %r109;  mov.b64 r0, {lo, hi};  @p add.f64 %fd166, %fd166, r0;}
	// end inline asm
	mov.b32 	%r98, 2;
	// begin inline asm
	{  .reg .u32 lo;  .reg .u32 hi;  .reg .pred p;  .reg .f64 r0;  mov.b64 %fd168, %fd166;  mov.b64 {lo, hi}, %fd166;  shfl.sync.down.b32 lo|p, lo, %r98, %r108, %r109;  shfl.sync.down.b32 hi|p, hi, %r98, %r108, %r109;  mov.b64 r0, {lo, hi};  @p add.f64 %fd168, %fd168, r0;}
	// end inline asm
	mov.b32 	%r101, 4;
	// begin inline asm
	{  .reg .u32 lo;  .reg .u32 hi;  .reg .pred p;  .reg .f64 r0;  mov.b64 %fd170, %fd168;  mov.b64 {lo, hi}, %fd168;  shfl.sync.down.b32 lo|p, lo, %r101, %r108, %r109;  shfl.sync.down.b32 hi|p, hi, %r101, %r108, %r109;  mov.b64 r0, {lo, hi};  @p add.f64 %fd170, %fd170, r0;}
	// end inline asm
	mov.b32 	%r104, 8;
	// begin inline asm
	{  .reg .u32 lo;  .reg .u32 hi;  .reg .pred p;  .reg .f64 r0;  mov.b64 %fd172, %fd170;  mov.b64 {lo, hi}, %fd170;  shfl.sync.down.b32 lo|p, lo, %r104, %r108, %r109;  shfl.sync.down.b32 hi|p, hi, %r104, %r108, %r109;  mov.b64 r0, {lo, hi};  @p add.f64 %fd172, %fd172, r0;}
	// end inline asm
	mov.b32 	%r107, 16;
	// begin inline asm
	{  .reg .u32 lo;  .reg .u32 hi;  .reg .pred p;  .reg .f64 r0;  mov.b64 %fd219, %fd172;  mov.b64 {lo, hi}, %fd172;  shfl.sync.down.b32 lo|p, lo, %r107, %r108, %r109;  shfl.sync.down.b32 hi|p, hi, %r107, %r108, %r109;  mov.b64 r0, {lo, hi};  @p add.f64 %fd219, %fd219, r0;}
	// end inline asm
	setp.ne.s32 	%p39, %r94, 0;
	@%p39 bra 	$L__BB7_15;
	shr.u32 	%r110, %r1, 2;
	and.b32  	%r111, %r110, 248;
	mov.u32 	%r112, _ZZN3cub18CUB_300001_SM_10006detail6reduce28DeviceReduceSingleTileKernelINS2_10policy_hubIdyN4cuda3std3__44plusIvEEE10Policy1000EPdSC_iS9_ddNS7_10__identityEEEvT0_T1_T2_T3_T4_T6_E12temp_storage;
	add.s32 	%r113, %r112, %r111;
	st.shared.f64 	[%r113+16], %fd219;
$L__BB7_15:
	bar.sync 	0;
	setp.ne.s32 	%p40, %r1, 0;
	@%p40 bra 	$L__BB7_37;
	ld.shared.f64 	%fd176, [_ZZN3cub18CUB_300001_SM_10006detail6reduce28DeviceReduceSingleTileKernelINS2_10policy_hubIdyN4cuda3std3__44plusIvEEE10Policy1000EPdSC_iS9_ddNS7_10__identityEEEvT0_T1_T2_T3_T4_T6_E12temp_storage+24];
	add.f64 	%fd177, %fd219, %fd176;
	ld.shared.f64 	%fd178, [_ZZN3cub18CUB_300001_SM_10006detail6reduce28DeviceReduceSingleTileKernelINS2_10policy_hubIdyN4cuda3std3__44plusIvEEE10Policy1000EPdSC_iS9_ddNS7_10__identityEEEvT0_T1_T2_T3_T4_T6_E12temp_storage+32];
	add.f64 	%fd179, %fd177, %fd178;
	ld.shared.f64 	%fd180, [_ZZN3cub18CUB_300001_SM_10006detail6reduce28DeviceReduceSingleTileKernelINS2_10policy_hubIdyN4cuda3std3__44plusIvEEE10Policy1000EPdSC_iS9_ddNS7_10__identityEEEvT0_T1_T2_T3_T4_T6_E12temp_storage+40];
	add.f64 	%fd181, %fd179, %fd180;
	ld.shared.f64 	%fd182, [_ZZN3cub18CUB_300001_SM_10006detail6reduce28DeviceReduceSingleTileKernelINS2_10policy_hubIdyN4cuda3std3__44plusIvEEE10Policy1000EPdSC_iS9_ddNS7_10__identityEEEvT0_T1_T2_T3_T4_T6_E12temp_storage+48];
	add.f64 	%fd183, %fd181, %fd182;
	ld.shared.f64 	%fd184, [_ZZN3cub18CUB_300001_SM_10006detail6reduce28DeviceReduceSingleTileKernelINS2_10policy_hubIdyN4cuda3std3__44plusIvEEE10Policy1000EPdSC_iS9_ddNS7_10__identityEEEvT0_T1_T2_T3_T4_T6_E12temp_storage+56];
	add.f64 	%fd185, %fd183, %fd184;
	ld.shared.f64 	%fd186, [_ZZN3cub18CUB_300001_SM_10006detail6reduce28DeviceReduceSingleTileKernelINS2_10policy_hubIdyN4cuda3std3__44plusIvEEE10Policy1000EPdSC_iS9_ddNS7_10__identityEEEvT0_T1_T2_T3_T4_T6_E12temp_storage+64];
	add.f64 	%fd187, %fd185, %fd186;
	ld.shared.f64 	%fd188, [_ZZN3cub18CUB_300001_SM_10006detail6reduce28DeviceReduceSingleTileKernelINS2_10policy_hubIdyN4cuda3std3__44plusIvEEE10Policy1000EPdSC_iS9_ddNS7_10__identityEEEvT0_T1_T2_T3_T4_T6_E12temp_storage+72];
	add.f64 	%fd189, %fd187, %fd188;
	ld.shared.f64 	%fd190, [_ZZN3cub18CUB_300001_SM_10006detail6reduce28DeviceReduceSingleTileKernelINS2_10policy_hubIdyN4cuda3std3__44plusIvEEE10Policy1000EPdSC_iS9_ddNS7_10__identityEEEvT0_T1_T2_T3_T4_T6_E12temp_storage+80];
	add.f64 	%fd191, %fd189, %fd190;
	ld.shared.f64 	%fd192, [_ZZN3cub18CUB_300001_SM_10006detail6reduce28DeviceReduceSingleTileKernelINS2_10policy_hubIdyN4cuda3std3__44plusIvEEE10Policy1000EPdSC_iS9_ddNS7_10__identityEEEvT0_T1_T2_T3_T4_T6_E12temp_storage+88];
	add.f64 	%fd193, %fd191, %fd192;
	ld.shared.f64 	%fd194, [_ZZN3cub18CUB_300001_SM_10006detail6reduce28DeviceReduceSingleTileKernelINS2_10policy_hubIdyN4cuda3std3__44plusIvEEE10Policy1000EPdSC_iS9_ddNS7_10__identityEEEvT0_T1_T2_T3_T4_T6_E12temp_storage+96];
	add.f64 	%fd195, %fd193, %fd194;
	ld.shared.f64 	%fd196, [_ZZN3cub18CUB_300001_SM_10006detail6reduce28DeviceReduceSingleTileKernelINS2_10policy_hubIdyN4cuda3std3__44plusIvEEE10Policy1000EPdSC_iS9_ddNS7_10__identityEEEvT0_T1_T2_T3_T4_T6_E12temp_storage+104];
	add.f64 	%fd197, %fd195, %fd196;
	ld.shared.f64 	%fd198, [_ZZN3cub18CUB_300001_SM_10006detail6reduce28DeviceReduceSingleTileKernelINS2_10policy_hubIdyN4cuda3std3__44plusIvEEE10Policy1000EPdSC_iS9_ddNS7_10__identityEEEvT0_T1_T2_T3_T4_T6_E12temp_storage+112];
	add.f64 	%fd199, %fd197, %fd198;
	ld.shared.f64 	%fd200, [_ZZN3cub18CUB_300001_SM_10006detail6reduce28DeviceReduceSingleTileKernelINS2_10policy_hubIdyN4cuda3std3__44plusIvEEE10Policy1000EPdSC_iS9_ddNS7_10__identityEEEvT0_T1_T2_T3_T4_T6_E12temp_storage+120];
	add.f64 	%fd201, %fd199, %fd200;
	ld.shared.f64 	%fd202, [_ZZN3cub18CUB_300001_SM_10006detail6reduce28DeviceReduceSingleTileKernelINS2_10policy_hubIdyN4cuda3std3__44plusIvEEE10Policy1000EPdSC_iS9_ddNS7_10__identityEEEvT0_T1_T2_T3_T4_T6_E12temp_storage+128];
	add.f64 	%fd203, %fd201, %fd202;
	ld.shared.f64 	%fd204, [_ZZN3cub18CUB_300001_SM_10006detail6reduce28DeviceReduceSingleTileKernelINS2_10policy_hubIdyN4cuda3std3__44plusIvEEE10Policy1000EPdSC_iS9_ddNS7_10__identityEEEvT0_T1_T2_T3_T4_T6_E12temp_storage+136];
	add.f64 	%fd219, %fd203, %fd204;
	bra.uni 	$L__BB7_37;
$L__BB7_17:
	// begin inline asm
	mov.u32 %r70, %laneid;
	// end inline asm
	and.b32  	%r86, %r1, 992;
	add.s32 	%r87, %r86, 32;
	setp.gt.s32 	%p21, %r87, %r34;
	not.b32 	%r88, %r86;
	add.s32 	%r89, %r34, %r88;
	selp.b32 	%r84, %r89, 31, %p21;
	mov.b32 	%r71, 1;
	mov.b32 	%r85, -1;
	// begin inline asm
	{  .reg .u32 lo;  .reg .u32 hi;  .reg .pred p;  .reg .f64 r0;  mov.b64 %fd112, %fd211;  mov.b64 {lo, hi}, %fd211;  shfl.sync.down.b32 lo|p, lo, %r71, %r84, %r85;  shfl.sync.down.b32 hi|p, hi, %r71, %r84, %r85;  mov.b64 r0, {lo, hi};  @p add.f64 %fd112, %fd112, r0;}
	// end inline asm
	mov.b32 	%r74, 2;
	// begin inline asm
	{  .reg .u32 lo;  .reg .u32 hi;  .reg .pred p;  .reg .f64 r0;  mov.b64 %fd114, %fd112;  mov.b64 {lo, hi}, %fd112;  shfl.sync.down.b32 lo|p, lo, %r74, %r84, %r85;  shfl.sync.down.b32 hi|p, hi, %r74, %r84, %r85;  mov.b64 r0, {lo, hi};  @p add.f64 %fd114, %fd114, r0;}
	// end inline asm
	mov.b32 	%r77, 4;
	// begin inline asm
	{  .reg .u32 lo;  .reg .u32 hi;  .reg .pred p;  .reg .f64 r0;  mov.b64 %fd116, %fd114;  mov.b64 {lo, hi}, %fd114;  shfl.sync.down.b32 lo|p, lo, %r77, %r84, %r85;  shfl.sync.down.b32 hi|p, hi, %r77, %r84, %r85;  mov.b64 r0, {lo, hi};  @p add.f64 %fd116, %fd116, r0;}
	// end inline asm
	mov.b32 	%r80, 8;
	// begin inline asm
	{  .reg .u32 lo;  .reg .u32 hi;  .reg .pred p;  .reg .f64 r0;  mov.b64 %fd118, %fd116;  mov.b64 {lo, hi}, %fd116;  shfl.sync.down.b32 lo|p, lo, %r80, %r84, %r85;  shfl.sync.down.b32 hi|p, hi, %r80, %r84, %r85;  mov.b64 r0, {lo, hi};  @p add.f64 %fd118, %fd118, r0;}
	// end inline asm
	mov.b32 	%r83, 16;
	// begin inline asm
	{  .reg .u32 lo;  .reg .u32 hi;  .reg .pred p;  .reg .f64 r0;  mov.b64 %fd219, %fd118;  mov.b64 {lo, hi}, %fd118;  shfl.sync.down.b32 lo|p, lo, %r83, %r84, %r85;  shfl.sync.down.b32 hi|p, hi, %r83, %r84, %r85;  mov.b64 r0, {lo, hi};  @p add.f64 %fd219, %fd219, r0;}
	// end inline asm
	setp.ne.s32 	%p22, %r70, 0;
	@%p22 bra 	$L__BB7_19;
	shr.u32 	%r90, %r1, 2;
	and.b32  	%r91, %r90, 248;
	mov.u32 	%r92, _ZZN3cub18CUB_300001_SM_10006detail6reduce28DeviceReduceSingleTileKernelINS2_10policy_hubIdyN4cuda3std3__44plusIvEEE10Policy1000EPdSC_iS9_ddNS7_10__identityEEEvT0_T1_T2_T3_T4_T6_E12temp_storage;
	add.s32 	%r93, %r92, %r91;
	st.shared.f64 	[%r93+16], %fd219;
$L__BB7_19:
	bar.sync 	0;
	setp.ne.s32 	%p23, %r1, 0;
	@%p23 bra 	$L__BB7_37;
	setp.gt.s32 	%p24, %r34, 32;
	ld.shared.f64 	%fd122, [_ZZN3cub18CUB_300001_SM_10006detail6reduce28DeviceReduceSingleTileKernelINS2_10policy_hubIdyN4cuda3std3__44plusIvEEE10Policy1000EPdSC_iS9_ddNS7_10__identityEEEvT0_T1_T2_T3_T4_T6_E12temp_storage+24];
	add.f64 	%fd123, %fd219, %fd122;
	selp.f64 	%fd124, %fd123, %fd219, %p24;
	setp.gt.s32 	%p25, %r34, 64;
	ld.shared.f64 	%fd125, [_ZZN3cub18CUB_300001_SM_10006detail6reduce28DeviceReduceSingleTileKernelINS2_10policy_hubIdyN4cuda3std3__44plusIvEEE10Policy1000EPdSC_iS9_ddNS7_10__identityEEEvT0_T1_T2_T3_T4_T6_E12temp_storage+32];
	add.f64 	%fd126, %fd125, %fd124;
	selp.f64 	%fd127, %fd126, %fd124, %p25;
	setp.gt.s32 	%p26, %r34, 96;
	ld.shared.f64 	%fd128, [_ZZN3cub18CUB_300001_SM_10006detail6reduce28DeviceReduceSingleTileKernelINS2_10policy_hubIdyN4cuda3std3__44plusIvEEE10Policy1000EPdSC_iS9_ddNS7_10__identityEEEvT0_T1_T2_T3_T4_T6_E12temp_storage+40];
	add.f64 	%fd129, %fd128, %fd127;
	selp.f64 	%fd130, %fd129, %fd127, %p26;
	setp.gt.s32 	%p27, %r34, 128;
	ld.shared.f64 	%fd131, [_ZZN3cub18CUB_300001_SM_10006detail6reduce28DeviceReduceSingleTileKernelINS2_10policy_hubIdyN4cuda3std3__44plusIvEEE10Policy1000EPdSC_iS9_ddNS7_10__identityEEEvT0_T1_T2_T3_T4_T6_E12temp_storage+48];
	add.f64 	%fd132, %fd131, %fd130;
	selp.f64 	%fd133, %fd132, %fd130, %p27;
	setp.gt.s32 	%p28, %r34, 160;
	ld.shared.f64 	%fd134, [_ZZN3cub18CUB_300001_SM_10006detail6reduce28DeviceReduceSingleTileKernelINS2_10policy_hubIdyN4cuda3std3__44plusIvEEE10Policy1000EPdSC_iS9_ddNS7_10__identityEEEvT0_T1_T2_T3_T4_T6_E12temp_storage+56];
	add.f64 	%fd135, %fd134, %fd133;
	selp.f64 	%fd136, %fd135, %fd133, %p28;
	setp.gt.s32 	%p29, %r34, 192;
	ld.shared.f64 	%fd137, [_ZZN3cub18CUB_300001_SM_10006detail6reduce28DeviceReduceSingleTileKernelINS2_10policy_hubIdyN4cuda3std3__44plusIvEEE10Policy1000EPdSC_iS9_ddNS7_10__identityEEEvT0_T1_T2_T3_T4_T6_E12temp_storage+64];
	add.f64 	%fd138, %fd137, %fd136;
	selp.f64 	%fd139, %fd138, %fd136, %p29;
	setp.gt.s32 	%p30, %r34, 224;
	ld.shared.f64 	%fd140, [_ZZN3cub18CUB_300001_SM_10006detail6reduce28DeviceReduceSingleTileKernelINS2_10policy_hubIdyN4cuda3std3__44plusIvEEE10Policy1000EPdSC_iS9_ddNS7_10__identityEEEvT0_T1_T2_T3_T4_T6_E12temp_storage+72];
	add.f64 	%fd141, %fd140, %fd139;
	selp.f64 	%fd142, %fd141, %fd139, %p30;
	setp.gt.s32 	%p31, %r34, 256;
	ld.shared.f64 	%fd143, [_ZZN3cub18CUB_300001_SM_10006detail6reduce28DeviceReduceSingleTileKernelINS2_10policy_hubIdyN4cuda3std3__44plusIvEEE10Policy1000EPdSC_iS9_ddNS7_10__identityEEEvT0_T1_T2_T3_T4_T6_E12temp_storage+80];
	add.f64 	%fd144, %fd143, %fd142;
	selp.f64 	%fd145, %fd144, %fd142, %p31;
	setp.gt.s32 	%p32, %r34, 288;
	ld.shared.f64 	%fd146, [_ZZN3cub18CUB_300001_SM_10006detail6reduce28DeviceReduceSingleTileKernelINS2_10policy_hubIdyN4cuda3std3__44plusIvEEE10Policy1000EPdSC_iS9_ddNS7_10__identityEEEvT0_T1_T2_T3_T4_T6_E12temp_storage+88];
	add.f64 	%fd147, %fd146, %fd145;
	selp.f64 	%fd148, %fd147, %fd145, %p32;
	setp.gt.s32 	%p33, %r34, 320;
	ld.shared.f64 	%fd149, [_ZZN3cub18CUB_300001_SM_10006detail6reduce28DeviceReduceSingleTileKernelINS2_10policy_hubIdyN4cuda3std3__44plusIvEEE10Policy1000EPdSC_iS9_ddNS7_10__identityEEEvT0_T1_T2_T3_T4_T6_E12temp_storage+96];
	add.f64 	%fd150, %fd149, %fd148;
	selp.f64 	%fd151, %fd150, %fd148, %p33;
	setp.gt.s32 	%p34, %r34, 352;
	ld.shared.f64 	%fd152, [_ZZN3cub18CUB_300001_SM_10006detail6reduce28DeviceReduceSingleTileKernelINS2_10policy_hubIdyN4cuda3std3__44plusIvEEE10Policy1000EPdSC_iS9_ddNS7_10__identityEEEvT0_T1_T2_T3_T4_T6_E12temp_storage+104];
	add.f64 	%fd153, %fd152, %fd151;
	selp.f64 	%fd154, %fd153, %fd151, %p34;
	setp.gt.s32 	%p35, %r34, 384;
	ld.shared.f64 	%fd155, [_ZZN3cub18CUB_300001_SM_10006detail6reduce28DeviceReduceSingleTileKernelINS2_10policy_hubIdyN4cuda3std3__44plusIvEEE10Policy1000EPdSC_iS9_ddNS7_10__identityEEEvT0_T1_T2_T3_T4_T6_E12temp_storage+112];
	add.f64 	%fd156, %fd155, %fd154;
	selp.f64 	%fd157, %fd156, %fd154, %p35;
	setp.gt.s32 	%p36, %r34, 416;
	ld.shared.f64 	%fd158, [_ZZN3cub18CUB_300001_SM_10006detail6reduce28DeviceReduceSingleTileKernelINS2_10policy_hubIdyN4cuda3std3__44plusIvEEE10Policy1000EPdSC_iS9_ddNS7_10__identityEEEvT0_T1_T2_T3_T4_T6_E12temp_storage+120];
	add.f64 	%fd159, %fd158, %fd157;
	selp.f64 	%fd160, %fd159, %fd157, %p36;
	setp.gt.s32 	%p37, %r34, 448;
	ld.shared.f64 	%fd161, [_ZZN3cub18CUB_300001_SM_10006detail6reduce28DeviceReduceSingleTileKernelINS2_10policy_hubIdyN4cuda3std3__44plusIvEEE10Policy1000EPdSC_iS9_ddNS7_10__identityEEEvT0_T1_T2_T3_T4_T6_E12temp_storage+128];
	add.f64 	%fd162, %fd161, %fd160;
	selp.f64 	%fd163, %fd162, %fd160, %p37;
	setp.gt.s32 	%p38, %r34, 480;
	ld.shared.f64 	%fd164, [_ZZN3cub18CUB_300001_SM_10006detail6reduce28DeviceReduceSingleTileKernelINS2_10policy_hubIdyN4cuda3std3__44plusIvEEE10Policy1000EPdSC_iS9_ddNS7_10__identityEEEvT0_T1_T2_T3_T4_T6_E12temp_storage+136];
	add.f64 	%fd165, %fd164, %fd163;
	selp.f64 	%fd219, %fd165, %fd163, %p38;
	bra.uni 	$L__BB7_37;
$L__BB7_21:
	mov.u32 	%r13, %tid.x;
	mul.wide.u32 	%rd24, %r13, 8;
	add.s64 	%rd11, %rd8, %rd24;
	// begin inline asm
	ld.global.nc.u64 %rd10, [%rd11];
	// end inline asm
	mov.b64 	%fd29, %rd10;
	add.s64 	%rd13, %rd11, 4096;
	// begin inline asm
	ld.global.nc.u64 %rd12, [%rd13];
	// end inline asm
	mov.b64 	%fd30, %rd12;
	add.s64 	%rd15, %rd11, 8192;
	// begin inline asm
	ld.global.nc.u64 %rd14, [%rd15];
	// end inline asm
	mov.b64 	%fd31, %rd14;
	add.s64 	%rd17, %rd11, 12288;
	// begin inline asm
	ld.global.nc.u64 %rd16, [%rd17];
	// end inline asm
	mov.b64 	%fd32, %rd16;
	add.s64 	%rd19, %rd11, 16384;
	// begin inline asm
	ld.global.nc.u64 %rd18, [%rd19];
	// end inline asm
	mov.b64 	%fd33, %rd18;
	add.s64 	%rd21, %rd11, 20480;
	// begin inline asm
	ld.global.nc.u64 %rd20, [%rd21];
	// end inline asm
	mov.b64 	%fd34, %rd20;
	add.s64 	%rd23, %rd11, 24576;
	// begin inline asm
	ld.global.nc.u64 %rd22, [%rd23];
	// end inline asm
	mov.b64 	%fd35, %rd22;
	add.f64 	%fd36, %fd29, %fd30;
	add.f64 	%fd37, %fd36, %fd31;
	add.f64 	%fd38, %fd37, %fd32;
	add.f64 	%fd39, %fd38, %fd33;
	add.f64 	%fd40, %fd39, %fd34;
	add.f64 	%fd218, %fd40, %fd35;
	setp.lt.u32 	%p3, %r34, 7168;
	mov.b32 	%r122, 3584;
	@%p3 bra 	$L__BB7_25;
	add.s32 	%r14, %r34, -3584;
	mov.b32 	%r122, 3584;
$L__BB7_23:
	add.s32 	%r37, %r122, %r13;
	mul.wide.u32 	%rd39, %r37, 8;
	add.s64 	%rd26, %rd8, %rd39;
	// begin inline asm
	ld.global.nc.u64 %rd25, [%rd26];
	// end inline asm
	mov.b64 	%fd41, %rd25;
	add.s64 	%rd28, %rd26, 4096;
	// begin inline asm
	ld.global.nc.u64 %rd27, [%rd28];
	// end inline asm
	mov.b64 	%fd42, %rd27;
	add.s64 	%rd30, %rd26, 8192;
	// begin inline asm
	ld.global.nc.u64 %rd29, [%rd30];
	// end inline asm
	mov.b64 	%fd43, %rd29;
	add.s64 	%rd32, %rd26, 12288;
	// begin inline asm
	ld.global.nc.u64 %rd31, [%rd32];
	// end inline asm
	mov.b64 	%fd44, %rd31;
	add.s64 	%rd34, %rd26, 16384;
	// begin inline asm
	ld.global.nc.u64 %rd33, [%rd34];
	// end inline asm
	mov.b64 	%fd45, %rd33;
	add.s64 	%rd36, %rd26, 20480;
	// begin inline asm
	ld.global.nc.u64 %rd35, [%rd36];
	// end inline asm
	mov.b64 	%fd46, %rd35;
	add.s64 	%rd38, %rd26, 24576;
	// begin inline asm
	ld.global.nc.u64 %rd37, [%rd38];
	// end inline asm
	mov.b64 	%fd47, %rd37;
	add.f64 	%fd48, %fd218, %fd41;
	add.f64 	%fd49, %fd48, %fd42;
	add.f64 	%fd50, %fd49, %fd43;
	add.f64 	%fd51, %fd50, %fd44;
	add.f64 	%fd52, %fd51, %fd45;
	add.f64 	%fd53, %fd52, %fd46;
	add.f64 	%fd218, %fd53, %fd47;
	sub.s32 	%r38, %r34, %r122;
	setp.lt.s32 	%p4, %r38, 3584;
	@%p4 bra 	$L__BB7_33;
	add.s32 	%r122, %r122, 3584;
	setp.le.s32 	%p5, %r122, %r14;
	@%p5 bra 	$L__BB7_23;
$L__BB7_25:
	setp.le.s32 	%p6, %r34, %r122;
	@%p6 bra 	$L__BB7_33;
	sub.s32 	%r18, %r34, %r122;
	setp.ge.s32 	%p7, %r13, %r18;
	@%p7 bra 	$L__BB7_33;
	not.b32 	%r39, %r13;
	add.s32 	%r40, %r34, %r39;
	sub.s32 	%r19, %r40, %r122;
	and.b32  	%r41, %r19, 1536;
	setp.eq.s32 	%p8, %r41, 1536;
	mov.u32 	%r126, %r13;
	@%p8 bra 	$L__BB7_30;
	add.s32 	%r124, %r13, %r122;
	shr.u32 	%r42, %r19, 9;
	add.s32 	%r43, %r42, 1;
	and.b32  	%r44, %r43, 3;
	neg.s32 	%r123, %r44;
	mov.u32 	%r126, %r13;
$L__BB7_29:
	.pragma "nounroll";
	mul.wide.u32 	%rd42, %r124, 8;
	add.s64 	%rd41, %rd8, %rd42;
	// begin inline asm
	ld.global.nc.u64 %rd40, [%rd41];
	// end inline asm
	mov.b64 	%fd55, %rd40;
	add.f64 	%fd218, %fd218, %fd55;
	add.s32 	%r126, %r126, 512;
	add.s32 	%r124, %r124, 512;
	add.s32 	%r123, %r123, 1;
	setp.ne.s32 	%p9, %r123, 0;
	@%p9 bra 	$L__BB7_29;
$L__BB7_30:
	setp.lt.u32 	%p10, %r19, 1536;
	@%p10 bra 	$L__BB7_33;
	cvt.u64.u32 	%rd43, %r126;
	cvt.u64.u32 	%rd44, %r122;
	add.s64 	%rd45, %rd43, %rd44;
	shl.b64 	%rd46, %rd45, 3;
	add.s64 	%rd47, %rd46, %rd8;
	add.s64 	%rd73, %rd47, 8192;
	add.s32 	%r127, %r126, %r122;
$L__BB7_32:
	mul.wide.u32 	%rd56, %r127, 8;
	add.s64 	%rd49, %rd8, %rd56;
	// begin inline asm
	ld.global.nc.u64 %rd48, [%rd49];
	// end inline asm
	mov.b64 	%fd56, %rd48;
	add.f64 	%fd57, %fd218, %fd56;
	add.s64 	%rd51, %rd73, -4096;
	// begin inline asm
	ld.global.nc.u64 %rd50, [%rd51];
	// end inline asm
	mov.b64 	%fd58, %rd50;
	add.f64 	%fd59, %fd57, %fd58;
	// begin inline asm
	ld.global.nc.u64 %rd52, [%rd73];
	// end inline asm
	mov.b64 	%fd60, %rd52;
	add.f64 	%fd61, %fd59, %fd60;
	add.s64 	%rd55, %rd73, 4096;
	// begin inline asm
	ld.global.nc.u64 %rd54, [%rd55];
	// end inline asm
	mov.b64 	%fd62, %rd54;
	add.f64 	%fd218, %fd61, %fd62;
	add.s32 	%r126, %r126, 2048;
	add.s64 	%rd73, %rd73, 16384;
	add.s32 	%r127, %r127, 2048;
	setp.lt.s32 	%p11, %r126, %r18;
	@%p11 bra 	$L__BB7_32;
$L__BB7_33:
	// begin inline asm
	mov.u32 %r45, %laneid;
	// end inline asm
	mov.b32 	%r46, 1;
	mov.b32 	%r59, 31;
	mov.b32 	%r60, -1;
	// begin inline asm
	{  .reg .u32 lo;  .reg .u32 hi;  .reg .pred p;  .reg .f64 r0;  mov.b64 %fd63, %fd218;  mov.b64 {lo, hi}, %fd218;  shfl.sync.down.b32 lo|p, lo, %r46, %r59, %r60;  shfl.sync.down.b32 hi|p, hi, %r46, %r59, %r60;  mov.b64 r0, {lo, hi};  @p add.f64 %fd63, %fd63, r0;}
	// end inline asm
	mov.b32 	%r49, 2;
	// begin inline asm
	{  .reg .u32 lo;  .reg .u32 hi;  .reg .pred p;  .reg .f64 r0;  mov.b64 %fd65, %fd63;  mov.b64 {lo, hi}, %fd63;  shfl.sync.down.b32 lo|p, lo, %r49, %r59, %r60;  shfl.sync.down.b32 hi|p, hi, %r49, %r59, %r60;  mov.b64 r0, {lo, hi};  @p add.f64 %fd65, %fd65, r0;}
	// end inline asm
	mov.b32 	%r52, 4;
	// begin inline asm
	{  .reg .u32 lo;  .reg .u32 hi;  .reg .pred p;  .reg .f64 r0;  mov.b64 %fd67, %fd65;  mov.b64 {lo, hi}, %fd65;  shfl.sync.down.b32 lo|p, lo, %r52, %r59, %r60;  shfl.sync.down.b32 hi|p, hi, %r52, %r59, %r60;  mov.b64 r0, {lo, hi};  @p add.f64 %fd67, %fd67, r0;}
	// end inline asm
	mov.b32 	%r55, 8;
	// begin inline asm
	{  .reg .u32 lo;  .reg .u32 hi;  .reg .pred p;  .reg .f64 r0;  mov.b64 %fd69, %fd67;  mov.b64 {lo, hi}, %fd67;  shfl.sync.down.b32 lo|p, lo, %r55, %r59, %r60;  shfl.sync.down.b32 hi|p, hi, %r55, %r59, %r60;  mov.b64 r0, {lo, hi};  @p add.f64 %fd69, %fd69, r0;}
	// end inline asm
	mov.b32 	%r58, 16;
	// begin inline asm
	{  .reg .u32 lo;  .reg .u32 hi;  .reg .pred p;  .reg .f64 r0;  mov.b64 %fd219, %fd69;  mov.b64 {lo, hi}, %fd69;  shfl.sync.down.b32 lo|p, lo, %r58, %r59, %r60;  shfl.sync.down.b32 hi|p, hi, %r58, %r59, %r60;  mov.b64 r0, {lo, hi};  @p add.f64 %fd219, %fd219, r0;}
	// end inline asm
	setp.ne.s32 	%p12, %r45, 0;
	@%p12 bra 	$L__BB7_35;
	shr.u32 	%r61, %r13, 2;
	and.b32  	%r62, %r61, 248;
	mov.u32 	%r63, _ZZN3cub18CUB_300001_SM_10006detail6reduce28DeviceReduceSingleTileKernelINS2_10policy_hubIdyN4cuda3std3__44plusIvEEE10Policy1000EPdSC_iS9_ddNS7_10__identityEEEvT0_T1_T2_T3_T4_T6_E12temp_storage;
	add.s32 	%r64, %r63, %r62;
	st.shared.f64 	[%r64+16], %fd219;
$L__BB7_35:
	bar.sync 	0;
	setp.ne.s32 	%p13, %r13, 0;
	@%p13 bra 	$L__BB7_37;
	ld.shared.f64 	%fd73, [_ZZN3cub18CUB_300001_SM_10006detail6reduce28DeviceReduceSingleTileKernelINS2_10policy_hubIdyN4cuda3std3__44plusIvEEE10Policy1000EPdSC_iS9_ddNS7_10__identityEEEvT0_T1_T2_T3_T4_T6_E12temp_storage+24];
	add.f64 	%fd74, %fd219, %fd73;
	ld.shared.f64 	%fd75, [_ZZN3cub18CUB_300001_SM_10006detail6reduce28DeviceReduceSingleTileKernelINS2_10policy_hubIdyN4cuda3std3__44plusIvEEE10Policy1000EPdSC_iS9_ddNS7_10__identityEEEvT0_T1_T2_T3_T4_T6_E12temp_storage+32];
	add.f64 	%fd76, %fd74, %fd75;
	ld.shared.f64 	%fd77, [_ZZN3cub18CUB_300001_SM_10006detail6reduce28DeviceReduceSingleTileKernelINS2_10policy_hubIdyN4cuda3std3__44plusIvEEE10Policy1000EPdSC_iS9_ddNS7_10__identityEEEvT0_T1_T2_T3_T4_T6_E12temp_storage+40];
	add.f64 	%fd78, %fd76, %fd77;
	ld.shared.f64 	%fd79, [_ZZN3cub18CUB_300001_SM_10006detail6reduce28DeviceReduceSingleTileKernelINS2_10policy_hubIdyN4cuda3std3__44plusIvEEE10Policy1000EPdSC_iS9_ddNS7_10__identityEEEvT0_T1_T2_T3_T4_T6_E12temp_storage+48];
	add.f64 	%fd80, %fd78, %fd79;
	ld.shared.f64 	%fd81, [_ZZN3cub18CUB_300001_SM_10006detail6reduce28DeviceReduceSingleTileKernelINS2_10policy_hubIdyN4cuda3std3__44plusIvEEE10Policy1000EPdSC_iS9_ddNS7_10__identityEEEvT0_T1_T2_T3_T4_T6_E12temp_storage+56];
	add.f64 	%fd82, %fd80, %fd81;
	ld.shared.f64 	%fd83, [_ZZN3cub18CUB_300001_SM_10006detail6reduce28DeviceReduceSingleTileKernelINS2_10policy_hubIdyN4cuda3std3__44plusIvEEE10Policy1000EPdSC_iS9_ddNS7_10__identityEEEvT0_T1_T2_T3_T4_T6_E12temp_storage+64];
	add.f64 	%fd84, %fd82, %fd83;
	ld.shared.f64 	%fd85, [_ZZN3cub18CUB_300001_SM_10006detail6reduce28DeviceReduceSingleTileKernelINS2_10policy_hubIdyN4cuda3std3__44plusIvEEE10Policy1000EPdSC_iS9_ddNS7_10__identityEEEvT0_T1_T2_T3_T4_T6_E12temp_storage+72];
	add.f64 	%fd86, %fd84, %fd85;
	ld.shared.f64 	%fd87, [_ZZN3cub18CUB_300001_SM_10006detail6reduce28DeviceReduceSingleTileKernelINS2_10policy_hubIdyN4cuda3std3__44plusIvEEE10Policy1000EPdSC_iS9_ddNS7_10__identityEEEvT0_T1_T2_T3_T4_T6_E12temp_storage+80];
	add.f64 	%fd88, %fd86, %fd87;
	ld.shared.f64 	%fd89, [_ZZN3cub18CUB_300001_SM_10006detail6reduce28DeviceReduceSingleTileKernelINS2_10policy_hubIdyN4cuda3std3__44plusIvEEE10Policy1000EPdSC_iS9_ddNS7_10__identityEEEvT0_T1_T2_T3_T4_T6_E12temp_storage+88];
	add.f64 	%fd90, %fd88, %fd89;
	ld.shared.f64 	%fd91, [_ZZN3cub18CUB_300001_SM_10006detail6reduce28DeviceReduceSingleTileKernelINS2_10policy_hubIdyN4cuda3std3__44plusIvEEE10Policy1000EPdSC_iS9_ddNS7_10__identityEEEvT0_T1_T2_T3_T4_T6_E12temp_storage+96];
	add.f64 	%fd92, %fd90, %fd91;
	ld.shared.f64 	%fd93, [_ZZN3cub18CUB_300001_SM_10006detail6reduce28DeviceReduceSingleTileKernelINS2_10policy_hubIdyN4cuda3std3__44plusIvEEE10Policy1000EPdSC_iS9_ddNS7_10__identityEEEvT0_T1_T2_T3_T4_T6_E12temp_storage+104];
	add.f64 	%fd94, %fd92, %fd93;
	ld.shared.f64 	%fd95, [_ZZN3cub18CUB_300001_SM_10006detail6reduce28DeviceReduceSingleTileKernelINS2_10policy_hubIdyN4cuda3std3__44plusIvEEE10Policy1000EPdSC_iS9_ddNS7_10__identityEEEvT0_T1_T2_T3_T4_T6_E12temp_storage+112];
	add.f64 	%fd96, %fd94, %fd95;
	ld.shared.f64 	%fd97, [_ZZN3cub18CUB_300001_SM_10006detail6reduce28DeviceReduceSingleTileKernelINS2_10policy_hubIdyN4cuda3std3__44plusIvEEE10Policy1000EPdSC_iS9_ddNS7_10__identityEEEvT0_T1_T2_T3_T4_T6_E12temp_storage+120];
	add.f64 	%fd98, %fd96, %fd97;
	ld.shared.f64 	%fd99, [_ZZN3cub18CUB_300001_SM_10006detail6reduce28DeviceReduceSingleTileKernelINS2_10policy_hubIdyN4cuda3std3__44plusIvEEE10Policy1000EPdSC_iS9_ddNS7_10__identityEEEvT0_T1_T2_T3_T4_T6_E12temp_storage+128];
	add.f64 	%fd100, %fd98, %fd99;
	ld.shared.f64 	%fd101, [_ZZN3cub18CUB_300001_SM_10006detail6reduce28DeviceReduceSingleTileKernelINS2_10policy_hubIdyN4cuda3std3__44plusIvEEE10Policy1000EPdSC_iS9_ddNS7_10__identityEEEvT0_T1_T2_T3_T4_T6_E12temp_storage+136];
	add.f64 	%fd219, %fd100, %fd101;
$L__BB7_37:
	mov.u32 	%r114, %tid.x;
	setp.ne.s32 	%p41, %r114, 0;
	@%p41 bra 	$L__BB7_39;
	add.f64 	%fd205, %fd28, %fd219;
	st.global.f64 	[%rd1], %fd205;
$L__BB7_39:
	ret;

}


// ===== COMPILED SASS (sm_100) =====

	.target	sm_100

	.elftype	@"ET_EXEC"


//--------------------- .note.nv.tkinfo           --------------------------
	.section	.note.nv.tkinfo,"",@"SHT_NOTE"
	.sectionflags	@"SHF_NOTE_NV_TKINFO"
	.tkinfo
        /*0018*/ 	.word	0x00000002
        /*0030*/ 	.string	""
        /*0030*/ 	.string	"ptxas"
        /*0030*/ 	.string	"Cuda compilation tools, release 13.0, V13.0.88"
        /*0030*/ 	.string	"Build cuda_13.0.r13.0/compiler.36424714_0"
        /*0030*/ 	.string	"-arch sm_100 -m 64 "



//--------------------- .note.nv.cuinfo           --------------------------
	.section	.note.nv.cuinfo,"",@"SHT_NOTE"
	.sectionflags	@"SHF_NOTE_NV_CUINFO"
        /*0018*/ 	.short	0x0002
        /*001a*/ 	.short	0x0064
        /*001c*/ 	.short	0x0082
	.zero		2


//--------------------- .nv.info                  --------------------------
	.section	.nv.info,"",@"SHT_CUDA_INFO"
	.align	4


	//----- nvinfo : EIATTR_REGCOUNT
	.align		4
        /*0000*/ 	.byte	0x04, 0x2f
        /*0002*/ 	.short	(.L_30 - .L_29)
	.align		4
.L_29:
        /*0004*/ 	.word	index@(_Z13step_estimatePdS_m)
        /*0008*/ 	.word	0x00000014


	//----- nvinfo : EIATTR_FRAME_SIZE
	.align		4
.L_30:
        /*000c*/ 	.byte	0x04, 0x11
        /*000e*/ 	.short	(.L_32 - .L_31)
	.align		4
.L_31:
        /*0010*/ 	.word	index@(_Z13step_estimatePdS_m)
        /*0014*/ 	.word	0x00000000


	//----- nvinfo : EIATTR_REGCOUNT
	.align		4
.L_32:
        /*0018*/ 	.byte	0x04, 0x2f
        /*001a*/ 	.short	(.L_34 - .L_33)
	.align		4
.L_33:
        /*001c*/ 	.word	index@(_Z5pow_2PdS_m)
        /*0020*/ 	.word	0x0000000a


	//----- nvinfo : EIATTR_FRAME_SIZE
	.align		4
.L_34:
        /*0024*/ 	.byte	0x04, 0x11
        /*0026*/ 	.short	(.L_36 - .L_35)
	.align		4
.L_35:
        /*0028*/ 	.word	index@(_Z5pow_2PdS_m)
        /*002c*/ 	.word	0x00000000


	//----- nvinfo : EIATTR_REGCOUNT
	.align		4
.L_36:
        /*0030*/ 	.byte	0x04, 0x2f
        /*0032*/ 	.short	(.L_38 - .L_37)
	.align		4
.L_37:
        /*0034*/ 	.word	index@(_Z3subPdS_S_m)
        /*0038*/ 	.word	0x0000000c


	//----- nvinfo : EIATTR_FRAME_SIZE
	.align		4
.L_38:
        /*003c*/ 	.byte	0x04, 0x11
        /*003e*/ 	.short	(.L_40 - .L_39)
	.align		4
.L_39:
        /*0040*/ 	.word	index@(_Z3subPdS_S_m)
        /*0044*/ 	.word	0x00000000


	//----- nvinfo : EIATTR_REGCOUNT
	.align		4
.L_40:
        /*0048*/ 	.byte	0x04, 0x2f
        /*004a*/ 	.short	(.L_42 - .L_41)
	.align		4
.L_41:
        /*004c*/ 	.word	index@(_Z4copyPdS_m)
        /*0050*/ 	.word	0x00000008


	//----- nvinfo : EIATTR_FRAME_SIZE
	.align		4
.L_42:
        /*0054*/ 	.byte	0x04, 0x11
        /*0056*/ 	.short	(.L_44 - .L_43)
	.align		4
.L_43:
        /*0058*/ 	.word	index@(_Z4copyPdS_m)
        /*005c*/ 	.word	0x00000000


	//----- nvinfo : EIATTR_REGCOUNT
	.align		4
.L_44:
        /*0060*/ 	.byte	0x04, 0x2f
        /*0062*/ 	.short	(.L_46 - .L_45)
	.align		4
.L_45:
        /*0064*/ 	.word	index@(_ZN3cub18CUB_300001_SM_10006detail11EmptyKernelIvEEvv)
        /*0068*/ 	.word	0x00000004


	//----- nvinfo : EIATTR_FRAME_SIZE
	.align		4
.L_46:
        /*006c*/ 	.byte	0x04, 0x11
        /*006e*/ 	.short	(.L_48 - .L_47)
	.align		4
.L_47:
        /*0070*/ 	.word	index@(_ZN3cub18CUB_300001_SM_10006detail11EmptyKernelIvEEvv)
        /*0074*/ 	.word	0x00000000


	//----- nvinfo : EIATTR_REGCOUNT
	.align		4
.L_48:
        /*0078*/ 	.byte	0x04, 0x2f
        /*007a*/ 	.short	(.L_50 - .L_49)
	.align		4
.L_49:
        /*007c*/ 	.word	index@(_ZN3cub18CUB_300001_SM_10006detail6reduce28DeviceReduceSingleTileKernelINS2_10policy_hubIdyN4cuda3std3__44plusIvEEE10Policy1000EPdSC_yS9_ddNS7_10__identityEEEvT0_T1_T2_T3_T4_T6_)
        /*0080*/ 	.word	0x00000030


	//----- nvinfo : EIATTR_FRAME_SIZE
	.align		4
.L_50:
        /*0084*/ 	.byte	0x04, 0x11
        /*0086*/ 	.short	(.L_52 - .L_51)
	.align		4
.L_51:
        /*0088*/ 	.word	index@(_ZN3cub18CUB_300001_SM_10006detail6reduce28DeviceReduceSingleTileKernelINS2_10policy_hubIdyN4cuda3std3__44plusIvEEE10Policy1000EPdSC_yS9_ddNS7_10__identityEEEvT0_T1_T2_T3_T4_T6_)
        /*008c*/ 	.word	0x00000000


	//----- nvinfo : EIATTR_REGCOUNT
	.align		4
.L_52:
        /*0090*/ 	.byte	0x04, 0x2f
        /*0092*/ 	.short	(.L_54 - .L_53)
	.align		4
.L_53:
        /*0094*/ 	.word	index@(_ZN3cub18CUB_300001_SM_10006detail6reduce18DeviceReduceKernelINS2_10policy_hubIdyN4cuda3std3__44plusIvEEE10Policy1000EPdyS9_dNS7_10__identityEEEvT0_PT3_T1_NS0_13GridEvenShareISH_EET2_T4_)
        /*0098*/ 	.word	0x00000020


	//----- nvinfo : EIATTR_FRAME_SIZE
	.align		4
.L_54:
        /*009c*/ 	.byte	0x04, 0x11
        /*009e*/ 	.short	(.L_56 - .L_55)
	.align		4
.L_55:
        /*00a0*/ 	.word	index@(_ZN3cub18CUB_300001_SM_10006detail6reduce18DeviceReduceKernelINS2_10policy_hubIdyN4cuda3std3__44plusIvEEE10Policy1000EPdyS9_dNS7_10__identityEEEvT0_PT3_T1_NS0_13GridEvenShareISH_EET2_T4_)
        /*00a4*/ 	.word	0x00000000


	//----- nvinfo : EIATTR_REGCOUNT
	.align		4
.L_56:
        /*00a8*/ 	.byte	0x04, 0x2f
        /*00aa*/ 	.short	(.L_58 - .L_57)
	.align		4
.L_57:
        /*00ac*/ 	.word	index@(_ZN3cub18CUB_300001_SM_10006detail6reduce28DeviceReduceSingleTileKernelINS2_10policy_hubIdyN4cuda3std3__44plusIvEEE10Policy1000EPdSC_iS9_ddNS7_10__identityEEEvT0_T1_T2_T3_T4_T6_)
        /*00b0*/ 	.word	0x00000030


	//----- nvinfo : EIATTR_FRAME_SIZE
	.align		4
.L_58:
        /*00b4*/ 	.byte	0x04, 0x11
        /*00b6*/ 	.short	(.L_60 - .L_59)
	.align		4
.L_59:
        /*00b8*/ 	.word	index@(_ZN3cub18CUB_300001_SM_10006detail6reduce28DeviceReduceSingleTileKernelINS2_10policy_hubIdyN4cuda3std3__44plusIvEEE10Policy1000EPdSC_iS9_ddNS7_10__identityEEEvT0_T1_T2_T3_T4_T6_)
        /*00bc*/ 	.word	0x00000000


	//----- nvinfo : EIATTR_MIN_STACK_SIZE
	.align		4
.L_60:
        /*00c0*/ 	.byte	0x04, 0x12
        /*00c2*/ 	.short	(.L_62 - .L_61)
	.align		4
.L_61:
        /*00c4*/ 	.word	index@(_ZN3cub18CUB_300001_SM_10006detail6reduce28DeviceReduceSingleTileKernelINS2_10policy_hubIdyN4cuda3std3__44plusIvEEE10Policy1000EPdSC_iS9_ddNS7_10__identityEEEvT0_T1_T2_T3_T4_T6_)
        /*00c8*/ 	.word	0x00000000


	//----- nvinfo : EIATTR_MIN_STACK_SIZE
	.align		4
.L_62:
        /*00cc*/ 	.byte	0x04, 0x12
        /*00ce*/ 	.short	(.L_64 - .L_63)
	.align		4
.L_63:
        /*00d0*/ 	.word	index@(_ZN3cub18CUB_300001_SM_10006detail6reduce18DeviceReduceKernelINS2_10policy_hubIdyN4cuda3std3__44plusIvEEE10Policy1000EPdyS9_dNS7_10__identityEEEvT0_PT3_T1_NS0_13GridEvenShareISH_EET2_T4_)
        /*00d4*/ 	.word	0x00000000


	//----- nvinfo : EIATTR_MIN_STACK_SIZE
	.align		4
.L_64:
        /*00d8*/ 	.byte	0x04, 0x12
        /*00da*/ 	.short	(.L_66 - .L_65)
	.align		4
.L_65:
        /*00dc*/ 	.word	index@(_ZN3cub18CUB_300001_SM_10006detail6reduce28DeviceReduceSingleTileKernelINS2_10policy_hubIdyN4cuda3std3__44plusIvEEE10Policy1000EPdSC_yS9_ddNS7_10__identityEEEvT0_T1_T2_T3_T4_T6_)
        /*00e0*/ 	.word	0x00000000


	//----- nvinfo : EIATTR_MIN_STACK_SIZE
	.align		4
.L_66:
        /*00e4*/ 	.byte	0x04, 0x12
        /*00e6*/ 	.short	(.L_68 - .L_67)
	.align		4
.L_67:
        /*00e8*/ 	.word	index@(_ZN3cub18CUB_300001_SM_10006detail11EmptyKernelIvEEvv)
        /*00ec*/ 	.word	0x00000000


	//----- nvinfo : EIATTR_MIN_STACK_SIZE
	.align		4
.L_68:
        /*00f0*/ 	.byte	0x04, 0x12
        /*00f2*/ 	.short	(.L_70 - .L_69)
	.align		4
.L_69:
        /*00f4*/ 	.word	index@(_Z4copyPdS_m)
        /*00f8*/ 	.word	0x00000000


	//----- nvinfo : EIATTR_MIN_STACK_SIZE
	.align		4
.L_70:
        /*00fc*/ 	.byte	0x04, 0x12
        /*00fe*/ 	.short	(.L_72 - .L_71)
	.align		4
.L_71:
        /*0100*/ 	.word	index@(_Z3subPdS_S_m)
        /*0104*/ 	.word	0x00000000


	//----- nvinfo : EIATTR_MIN_STACK_SIZE
	.align		4
.L_72:
        /*0108*/ 	.byte	0x04, 0x12
        /*010a*/ 	.short	(.L_74 - .L_73)
	.align		4
.L_73:
        /*010c*/ 	.word	index@(_Z5pow_2PdS_m)
        /*0110*/ 	.word	0x00000000


	//----- nvinfo : EIATTR_MIN_STACK_SIZE
	.align		4
.L_74:
        /*0114*/ 	.byte	0x04, 0x12
        /*0116*/ 	.short	(.L_76 - .L_75)
	.align		4
.L_75:
        /*0118*/ 	.word	index@(_Z13step_estimatePdS_m)
        /*011c*/ 	.word	0x00000000
.L_76:


//--------------------- .nv.compat                --------------------------
	.section	.nv.compat,"",@"SHT_CUDA_COMPAT_INFO"
	.align	4
        /*0000*/ 	.byte	0x02, 0x09, 0x00, 0x00, 0x02, 0x02, 0x01, 0x00, 0x02, 0x05, 0x05, 0x00, 0x03, 0x07, 0x01, 0x01
        /*0010*/ 	.byte	0x02, 0x03, 0x00, 0x00, 0x02, 0x06, 0x01, 0x00, 0x04, 0x0b, 0x08, 0x00, 0x01, 0x00, 0x00, 0x00
        /*0020*/ 	.byte	0x00, 0x00, 0x00, 0x00


//--------------------- .nv.info._ZN3cub18CUB_300001_SM_10006detail6reduce28DeviceReduceSingleTileKernelINS2_10policy_hubIdyN4cuda3std3__44plusIvEEE10Policy1000EPdSC_iS9_ddNS7_10__identityEEEvT0_T1_T2_T3_T4_T6_ --------------------------
	.section	.nv.info._ZN3cub18CUB_300001_SM_10006detail6reduce28DeviceReduceSingleTileKernelINS2_10policy_hubIdyN4cuda3std3__44plusIvEEE10Policy1000EPdSC_iS9_ddNS7_10__identityEEEvT0_T1_T2_T3_T4_T6_,"",@"SHT_CUDA_INFO"
	.sectionflags	@""
	.align	4


	//----- nvinfo : EIATTR_CUDA_API_VERSION
	.align		4
        /*0000*/ 	.byte	0x04, 0x37
        /*0002*/ 	.short	(.L_78 - .L_77)
.L_77:
        /*0004*/ 	.word	0x00000082


	//----- nvinfo : EIATTR_KPARAM_INFO
	.align		4
.L_78:
        /*0008*/ 	.byte	0x04, 0x17
        /*000a*/ 	.short	(.L_80 - .L_79)
.L_79:
        /*000c*/ 	.word	0x00000000
        /*0010*/ 	.short	0x0005
        /*0012*/ 	.short	0x0020
        /*0014*/ 	.byte	0x00, 0xf0, 0x05, 0x00


	//----- nvinfo : EIATTR_KPARAM_INFO
	.align		4
.L_80:
        /*0018*/ 	.byte	0x04, 0x17
        /*001a*/ 	.short	(.L_82 - .L_81)
.L_81:
        /*001c*/ 	.word	0x00000000
        /*0020*/ 	.short	0x0004
        /*0022*/ 	.short	0x0018
        /*0024*/ 	.byte	0x00, 0xf0, 0x21, 0x00


	//----- nvinfo : EIATTR_KPARAM_INFO
	.align		4
.L_82:
        /*0028*/ 	.byte	0x04, 0x17
        /*002a*/ 	.short	(.L_84 - .L_83)
.L_83:
        /*002c*/ 	.word	0x00000000
        /*0030*/ 	.short	0x0003
        /*0032*/ 	.short	0x0014
        /*0034*/ 	.byte	0x00, 0xf0, 0x05, 0x00


	//----- nvinfo : EIATTR_KPARAM_INFO
	.align		4
.L_84:
        /*0038*/ 	.byte	0x04, 0x17
        /*003a*/ 	.short	(.L_86 - .L_85)
.L_85:
        /*003c*/ 	.word	0x00000000
        /*0040*/ 	.short	0x0002
        /*0042*/ 	.short	0x0010
        /*0044*/ 	.byte	0x00, 0xf0, 0x11, 0x00


	//----- nvinfo : EIATTR_KPARAM_INFO
	.align		4
.L_86:
        /*0048*/ 	.byte	0x04, 0x17
        /*004a*/ 	.short	(.L_88 - .L_87)
.L_87:
        /*004c*/ 	.word	0x00000000
        /*0050*/ 	.short	0x0001
        /*0052*/ 	.short	0x0008
        /*0054*/ 	.byte	0x00, 0xf5, 0x21, 0x00


	//----- nvinfo : EIATTR_KPARAM_INFO
	.align		4
.L_88:
        /*0058*/ 	.byte	0x04, 0x17
        /*005a*/ 	.short	(.L_90 - .L_89)
.L_89:
        /*005c*/ 	.word	0x00000000
        /*0060*/ 	.short	0x0000
        /*0062*/ 	.short	0x0000
        /*0064*/ 	.byte	0x00, 0xf5, 0x21, 0x00


	//----- nvinfo : EIATTR_SPARSE_MMA_MASK
	.align		4
.L_90:
        /*0068*/ 	.byte	0x03, 0x50
        /*006a*/ 	.short	0x0000


	//----- nvinfo : EIATTR_MAXREG_COUNT
	.align		4
        /*006c*/ 	.byte	0x03, 0x1b
        /*006e*/ 	.short	0x0080


	//----- nvinfo : EIATTR_NUM_BARRIERS
	.align		4
        /*0070*/ 	.byte	0x02, 0x4c
        /*0072*/ 	.byte	0x01
	.zero		1


	//----- nvinfo : EIATTR_MERCURY_ISA_VERSION
	.align		4
        /*0074*/ 	.byte	0x03, 0x5f
        /*0076*/ 	.short	0x0101


	//----- nvinfo : EIATTR_COOP_GROUP_MASK_REGIDS
	.align		4
        /*0078*/ 	.byte	0x04, 0x29
        /*007a*/ 	.short	(.L_92 - .L_91)


	//   ....[0]....
.L_91:
        /*007c*/ 	.word	0xffffffff


	//   ....[1]....
        /*0080*/ 	.word	0xffffffff


	//   ....[2]....
        /*0084*/ 	.word	0xffffffff


	//   ....[3]....
        /*0088*/ 	.word	0xffffffff


	//   ....[4]....
        /*008c*/ 	.word	0xffffffff


	//   ....[5]....
        /*0090*/ 	.word	0xffffffff


	//   ....[6]....
        /*0094*/ 	.word	0xffffffff


	//   ....[7]....
        /*0098*/ 	.word	0xffffffff


	//   ....[8]....
        /*009c*/ 	.word	0xffffffff


	//   ....[9]....
        /*00a0*/ 	.word	0xffffffff


	//   ....[10]....
        /*00a4*/ 	.word	0xffffffff


	//   ....[11]....
        /*00a8*/ 	.word	0xffffffff


	//   ....[12]....
        /*00ac*/ 	.word	0xffffffff


	//   ....[13]....
        /*00b0*/ 	.word	0xffffffff


	//   ....[14]....
        /*00b4*/ 	.word	0xffffffff


	//   ....[15]....
        /*00b8*/ 	.word	0xffffffff


	//   ....[16]....
        /*00bc*/ 	.word	0xffffffff


	//   ....[17]....
        /*00c0*/ 	.word	0xffffffff


	//   ....[18]....
        /*00c4*/ 	.word	0xffffffff


	//   ....[19]....
        /*00c8*/ 	.word	0xffffffff


	//   ....[20]....
        /*00cc*/ 	.word	0xffffffff


	//   ....[21]....
        /*00d0*/ 	.word	0xffffffff


	//   ....[22]....
        /*00d4*/ 	.word	0xffffffff


	//   ....[23]....
        /*00d8*/ 	.word	0xffffffff


	//   ....[24]....
        /*00dc*/ 	.word	0xffffffff


	//   ....[25]....
        /*00e0*/ 	.word	0xffffffff


	//   ....[26]....
        /*00e4*/ 	.word	0xffffffff


	//   ....[27]....
        /*00e8*/ 	.word	0xffffffff


	//   ....[28]....
        /*00ec*/ 	.word	0xffffffff


	//   ....[29]....
        /*00f0*/ 	.word	0xffffffff


	//----- nvinfo : EIATTR_COOP_GROUP_INSTR_OFFSETS
	.align		4
.L_92:
        /*00f4*/ 	.byte	0x04, 0x28
        /*00f6*/ 	.short	(.L_94 - .L_93)


	//   ....[0]....
.L_93:
        /*00f8*/ 	.word	0x00000950


	//   ....[1]....
        /*00fc*/ 	.word	0x00000960


	//   ....[2]....
        /*0100*/ 	.word	0x000009c0


	//   ....[3]....
        /*0104*/ 	.word	0x000009d0


	//   ....[4]....
        /*0108*/ 	.word	0x00000a40


	//   ....[5]....
        /*010c*/ 	.word	0x00000a50


	//   ....[6]....
        /*0110*/ 	.word	0x00000aa0


	//   ....[7]....
        /*0114*/ 	.word	0x00000ab0


	//   ....[8]....
        /*0118*/ 	.word	0x00000b10


	//   ....[9]....
        /*011c*/ 	.word	0x00000b20


	//   ....[10]....
        /*0120*/ 	.word	0x00000dc0


	//   ....[11]....
        /*0124*/ 	.word	0x00000dd0


	//   ....[12]....
        /*0128*/ 	.word	0x00000e50


	//   ....[13]....
        /*012c*/ 	.word	0x00000e60


	//   ....[14]....
        /*0130*/ 	.word	0x00000ea0


	//   ....[15]....
        /*0134*/ 	.word	0x00000eb0


	//   ....[16]....
        /*0138*/ 	.word	0x00000f00


	//   ....[17]....
        /*013c*/ 	.word	0x00000f10


	//   ....[18]....
        /*0140*/ 	.word	0x00000f70


	//   ....[19]....
        /*0144*/ 	.word	0x00000f80


	//   ....[20]....
        /*0148*/ 	.word	0x00001fc0


	//   ....[21]....
        /*014c*/ 	.word	0x00001fd0


	//   ....[22]....
        /*0150*/ 	.word	0x00002030


	//   ....[23]....
        /*0154*/ 	.word	0x00002040


	//   ....[24]....
        /*0158*/ 	.word	0x000020a0


	//   ....[25]....
        /*015c*/ 	.word	0x000020b0


	//   ....[26]....
        /*0160*/ 	.word	0x00002110


	//   ....[27]....
        /*0164*/ 	.word	0x00002120


	//   ....[28]....
        /*0168*/ 	.word	0x00002180


	//   ....[29]....
        /*016c*/ 	.word	0x00002190


	//----- nvinfo : EIATTR_VRC_CTA_INIT_COUNT
	.align		4
.L_94:
        /*0170*/ 	.byte	0x02, 0x4a
	.zero		1
	.zero		1


	//----- nvinfo : EIATTR_EXIT_INSTR_OFFSETS
	.align		4
        /*0174*/ 	.byte	0x04, 0x1c
        /*0176*/ 	.short	(.L_96 - .L_95)


	//   ....[0]....
.L_95:
        /*0178*/ 	.word	0x00000080


	//   ....[1]....
        /*017c*/ 	.word	0x000000c0


	//   ....[2]....
        /*0180*/ 	.word	0x000023c0


	//   ....[3]....
        /*0184*/ 	.word	0x00002410


	//----- nvinfo : EIATTR_MAX_THREADS
	.align		4
.L_96:
        /*0188*/ 	.byte	0x04, 0x05
        /*018a*/ 	.short	(.L_98 - .L_97)
.L_97:
        /*018c*/ 	.word	0x00000200
        /*0190*/ 	.word	0x00000001
        /*0194*/ 	.word	0x00000001


	//----- nvinfo : EIATTR_CRS_STACK_SIZE
	.align		4
.L_98:
        /*0198*/ 	.byte	0x04, 0x1e
        /*019a*/ 	.short	(.L_100 - .L_99)
.L_99:
        /*019c*/ 	.word	0x00000000


	//----- nvinfo : EIATTR_CBANK_PARAM_SIZE
	.align		4
.L_100:
        /*01a0*/ 	.byte	0x03, 0x19
        /*01a2*/ 	.short	0x0021


	//----- nvinfo : EIATTR_PARAM_CBANK
	.align		4
        /*01a4*/ 	.byte	0x04, 0x0a
        /*01a6*/ 	.short	(.L_102 - .L_101)
	.align		4
.L_101:
        /*01a8*/ 	.word	index@(.nv.constant0._ZN3cub18CUB_300001_SM_10006detail6reduce28DeviceReduceSingleTileKernelINS2_10policy_hubIdyN4cuda3std3__44plusIvEEE10Policy1000EPdSC_iS9_ddNS7_10__identityEEEvT0_T1_T2_T3_T4_T6_)
        /*01ac*/ 	.short	0x0380
        /*01ae*/ 	.short	0x0021


	//----- nvinfo : EIATTR_SW_WAR
	.align		4
.L_102:
        /*01b0*/ 	.byte	0x04, 0x36
        /*01b2*/ 	.short	(.L_104 - .L_103)
.L_103:
        /*01b4*/ 	.word	0x00000008
.L_104:


//--------------------- .nv.info._ZN3cub18CUB_300001_SM_10006detail6reduce18DeviceReduceKernelINS2_10policy_hubIdyN4cuda3std3__44plusIvEEE10Policy1000EPdyS9_dNS7_10__identityEEEvT0_PT3_T1_NS0_13GridEvenShareISH_EET2_T4_ --------------------------
	.section	.nv.info._ZN3cub18CUB_300001_SM_10006detail6reduce18DeviceReduceKernelINS2_10policy_hubIdyN4cuda3std3__44plusIvEEE10Policy1000EPdyS9_dNS7_10__identityEEEvT0_PT3_T1_NS0_13GridEvenShareISH_EET2_T4_,"",@"SHT_CUDA_INFO"
	.sectionflags	@""
	.align	4


	//----- nvinfo : EIATTR_CUDA_API_VERSION
	.align		4
        /*0000*/ 	.byte	0x04, 0x37
        /*0002*/ 	.short	(.L_106 - .L_105)
.L_105:
        /*0004*/ 	.word	0x00000082


	//----- nvinfo : EIATTR_KPARAM_INFO
	.align		4
.L_106:
        /*0008*/ 	.byte	0x04, 0x17
        /*000a*/ 	.short	(.L_108 - .L_107)
.L_107:
        /*000c*/ 	.word	0x00000000
        /*0010*/ 	.short	0x0005
        /*0012*/ 	.short	0x0061
        /*0014*/ 	.byte	0x00, 0xf0, 0x05, 0x00


	//----- nvinfo : EIATTR_KPARAM_INFO
	.align		4
.L_108:
        /*0018*/ 	.byte	0x04, 0x17
        /*001a*/ 	.short	(.L_110 - .L_109)
.L_109:
        /*001c*/ 	.word	0x00000000
        /*0020*/ 	.short	0x0004
        /*0022*/ 	.short	0x0060
        /*0024*/ 	.byte	0x00, 0xf0, 0x05, 0x00


	//----- nvinfo : EIATTR_KPARAM_INFO
	.align		4
.L_110:
        /*0028*/ 	.byte	0x04, 0x17
        /*002a*/ 	.short	(.L_112 - .L_111)
.L_111:
        /*002c*/ 	.word	0x00000000
        /*0030*/ 	.short	0x0003
        /*0032*/ 	.short	0x0018
        /*0034*/ 	.byte	0x00, 0xf0, 0x21, 0x01


	//----- nvinfo : EIATTR_KPARAM_INFO
	.align		4
.L_112:
        /*0038*/ 	.byte	0x04, 0x17
        /*003a*/ 	.short	(.L_114 - .L_113)
.L_113:
        /*003c*/ 	.word	0x00000000
        /*0040*/ 	.short	0x0002
        /*0042*/ 	.short	0x0010
        /*0044*/ 	.byte	0x00, 0xf0, 0x21, 0x00


	//----- nvinfo : EIATTR_KPARAM_INFO
	.align		4
.L_114:
        /*0048*/ 	.byte	0x04, 0x17
        /*004a*/ 	.short	(.L_116 - .L_115)
.L_115:
        /*004c*/ 	.word	0x00000000
        /*0050*/ 	.short	0x0001
        /*0052*/ 	.short	0x0008
        /*0054*/ 	.byte	0x00, 0xf5, 0x21, 0x00


	//----- nvinfo : EIATTR_KPARAM_INFO
	.align		4
.L_116:
        /*0058*/ 	.byte	0x04, 0x17
        /*005a*/ 	.short	(.L_118 - .L_117)
.L_117:
        /*005c*/ 	.word	0x00000000
        /*0060*/ 	.short	0x0000
        /*0062*/ 	.short	0x0000
        /*0064*/ 	.byte	0x00, 0xf5, 0x21, 0x00


	//----- nvinfo : EIATTR_SPARSE_MMA_MASK
	.align		4
.L_118:
        /*0068*/ 	.byte	0x03, 0x50
        /*006a*/ 	.short	0x0000


	//----- nvinfo : EIATTR_MAXREG_COUNT
	.align		4
        /*006c*/ 	.byte	0x03, 0x1b
        /*006e*/ 	.short	0x0080


	//----- nvinfo : EIATTR_NUM_BARRIERS
	.align		4
        /*0070*/ 	.byte	0x02, 0x4c
        /*0072*/ 	.byte	0x01
	.zero		1


	//----- nvinfo : EIATTR_MERCURY_ISA_VERSION
	.align		4
        /*0074*/ 	.byte	0x03, 0x5f
        /*0076*/ 	.short	0x0101


	//----- nvinfo : EIATTR_COOP_GROUP_MASK_REGIDS
	.align		4
        /*0078*/ 	.byte	0x04, 0x29
        /*007a*/ 	.short	(.L_120 - .L_119)


	//   ....[0]....
.L_119:
        /*007c*/ 	.word	0xffffffff


	//   ....[1]....
        /*0080*/ 	.word	0xffffffff


	//   ....[2]....
        /*0084*/ 	.word	0xffffffff


	//   ....[3]....
        /*0088*/ 	.word	0xffffffff


	//   ....[4]....
        /*008c*/ 	.word	0xffffffff


	//   ....[5]....
        /*0090*/ 	.word	0xffffffff


	//   ....[6]....
        /*0094*/ 	.word	0xffffffff


	//   ....[7]....
        /*0098*/ 	.word	0xffffffff


	//   ....[8]....
        /*009c*/ 	.word	0xffffffff


	//   ....[9]....
        /*00a0*/ 	.word	0xffffffff


	//   ....[10]....
        /*00a4*/ 	.word	0xffffffff


	//   ....[11]....
        /*00a8*/ 	.word	0xffffffff


	//   ....[12]....
        /*00ac*/ 	.word	0xffffffff


	//   ....[13]....
        /*00b0*/ 	.word	0xffffffff


	//   ....[14]....
        /*00b4*/ 	.word	0xffffffff


	//   ....[15]....
        /*00b8*/ 	.word	0xffffffff


	//   ....[16]....
        /*00bc*/ 	.word	0xffffffff


	//   ....[17]....
        /*00c0*/ 	.word	0xffffffff


	//   ....[18]....
        /*00c4*/ 	.word	0xffffffff


	//   ....[19]....
        /*00c8*/ 	.word	0xffffffff


	//   ....[20]....
        /*00cc*/ 	.word	0xffffffff


	//   ....[21]....
        /*00d0*/ 	.word	0xffffffff


	//   ....[22]....
        /*00d4*/ 	.word	0xffffffff


	//   ....[23]....
        /*00d8*/ 	.word	0xffffffff


	//   ....[24]....
        /*00dc*/ 	.word	0xffffffff


	//   ....[25]....
        /*00e0*/ 	.word	0xffffffff


	//   ....[26]....
        /*00e4*/ 	.word	0xffffffff


	//   ....[27]....
        /*00e8*/ 	.word	0xffffffff


	//   ....[28]....
        /*00ec*/ 	.word	0xffffffff


	//   ....[29]....
        /*00f0*/ 	.word	0xffffffff


	//----- nvinfo : EIATTR_COOP_GROUP_INSTR_OFFSETS
	.align		4
.L_120:
        /*00f4*/ 	.byte	0x04, 0x28
        /*00f6*/ 	.short	(.L_122 - .L_121)


	//   ....[0]....
.L_121:
        /*00f8*/ 	.word	0x00000990


	//   ....[1]....
        /*00fc*/ 	.word	0x000009a0


	//   ....[2]....
        /*0100*/ 	.word	0x00000a00


	//   ....[3]....
        /*0104*/ 	.word	0x00000a10


	//   ....[4]....
        /*0108*/ 	.word	0x00000a60


	//   ....[5]....
        /*010c*/ 	.word	0x00000a80


	//   ....[6]....
        /*0110*/ 	.word	0x00000ad0


	//   ....[7]....
        /*0114*/ 	.word	0x00000ae0


	//   ....[8]....
        /*0118*/ 	.word	0x00000b50


	//   ....[9]....
        /*011c*/ 	.word	0x00000b60


	//   ....[10]....
        /*0120*/ 	.word	0x00000e00


	//   ....[11]....
        /*0124*/ 	.word	0x00000e10


	//   ....[12]....
        /*0128*/ 	.word	0x00000e70


	//   ....[13]....
        /*012c*/ 	.word	0x00000e90


	//   ....[14]....
        /*0130*/ 	.word	0x00000ee0


	//   ....[15]....
        /*0134*/ 	.word	0x00000ef0


	//   ....[16]....
        /*0138*/ 	.word	0x00000f40


	//   ....[17]....
        /*013c*/ 	.word	0x00000f50


	//   ....[18]....
        /*0140*/ 	.word	0x00000fb0


	//   ....[19]....
        /*0144*/ 	.word	0x00000fc0


	//   ....[20]....
        /*0148*/ 	.word	0x00002160


	//   ....[21]....
        /*014c*/ 	.word	0x00002170


	//   ....[22]....
        /*0150*/ 	.word	0x000021c0


	//   ....[23]....
        /*0154*/ 	.word	0x000021d0


	//   ....[24]....
        /*0158*/ 	.word	0x00002230


	//   ....[25]....
        /*015c*/ 	.word	0x00002240


	//   ....[26]....
        /*0160*/ 	.word	0x00002290


	//   ....[27]....
        /*0164*/ 	.word	0x000022c0


	//   ....[28]....
        /*0168*/ 	.word	0x00002320


	//   ....[29]....
        /*016c*/ 	.word	0x00002330


	//----- nvinfo : EIATTR_VRC_CTA_INIT_COUNT
	.align		4
.L_122:
        /*0170*/ 	.byte	0x02, 0x4a
	.zero		1
	.zero		1


	//----- nvinfo : EIATTR_EXIT_INSTR_OFFSETS
	.align		4
        /*0174*/ 	.byte	0x04, 0x1c
        /*0176*/ 	.short	(.L_124 - .L_123)


	//   ....[0]....
.L_123:
        /*0178*/ 	.word	0x00002560


	//   ....[1]....
        /*017c*/ 	.word	0x000025c0


	//----- nvinfo : EIATTR_MAX_THREADS
	.align		4
.L_124:
        /*0180*/ 	.byte	0x04, 0x05
        /*0182*/ 	.short	(.L_126 - .L_125)
.L_125:
        /*0184*/ 	.word	0x00000200
        /*0188*/ 	.word	0x00000001
        /*018c*/ 	.word	0x00000001


	//----- nvinfo : EIATTR_CRS_STACK_SIZE
	.align		4
.L_126:
        /*0190*/ 	.byte	0x04, 0x1e
        /*0192*/ 	.short	(.L_128 - .L_127)
.L_127:
        /*0194*/ 	.word	0x00000000


	//----- nvinfo : EIATTR_CBANK_PARAM_SIZE
	.align		4
.L_128:
        /*0198*/ 	.byte	0x03, 0x19
        /*019a*/ 	.short	0x0062


	//----- nvinfo : EIATTR_PARAM_CBANK
	.align		4
        /*019c*/ 	.byte	0x04, 0x0a
        /*019e*/ 	.short	(.L_130 - .L_129)
	.align		4
.L_129:
        /*01a0*/ 	.word	index@(.nv.constant0._ZN3cub18CUB_300001_SM_10006detail6reduce18DeviceReduceKernelINS2_10policy_hubIdyN4cuda3std3__44plusIvEEE10Policy1000EPdyS9_dNS7_10__identityEEEvT0_PT3_T1_NS0_13GridEvenShareISH_EET2_T4_)
        /*01a4*/ 	.short	0x0380
        /*01a6*/ 	.short	0x0062


	//----- nvinfo : EIATTR_SW_WAR
	.align		4
.L_130:
        /*01a8*/ 	.byte	0x04, 0x36
        /*01aa*/ 	.short	(.L_132 - .L_131)
.L_131:
        /*01ac*/ 	.word	0x00000008
.L_132:


//--------------------- .nv.info._ZN3cub18CUB_300001_SM_10006detail6reduce28DeviceReduceSingleTileKernelINS2_10policy_hubIdyN4cuda3std3__44plusIvEEE10Policy1000EPdSC_yS9_ddNS7_10__identityEEEvT0_T1_T2_T3_T4_T6_ --------------------------
	.section	.nv.info._ZN3cub18CUB_300001_SM_10006detail6reduce28DeviceReduceSingleTileKernelINS2_10policy_hubIdyN4cuda3std3__44plusIvEEE10Policy1000EPdSC_yS9_ddNS7_10__identityEEEvT0_T1_T2_T3_T4_T6_,"",@"SHT_CUDA_INFO"
	.sectionflags	@""
	.align	4


	//----- nvinfo : EIATTR_CUDA_API_VERSION
	.align		4
        /*0000*/ 	.byte	0x04, 0x37
        /*0002*/ 	.short	(.L_134 - .L_133)
.L_133:
        /*0004*/ 	.word	0x00000082


	//----- nvinfo : EIATTR_KPARAM_INFO
	.align		4
.L_134:
        /*0008*/ 	.byte	0x04, 0x17
        /*000a*/ 	.short	(.L_136 - .L_135)
.L_135:
        /*000c*/ 	.word	0x00000000
        /*0010*/ 	.short	0x0005
        /*0012*/ 	.short	0x0028
        /*0014*/ 	.byte	0x00, 0xf0, 0x05, 0x00


	//----- nvinfo : EIATTR_KPARAM_INFO
	.align		4
.L_136:
        /*0018*/ 	.byte	0x04, 0x17
        /*001a*/ 	.short	(.L_138 - .L_137)
.L_137:
        /*001c*/ 	.word	0x00000000
        /*0020*/ 	.short	0x0004
        /*0022*/ 	.short	0x0020
        /*0024*/ 	.byte	0x00, 0xf0, 0x21, 0x00


	//----- nvinfo : EIATTR_KPARAM_INFO
	.align		4
.L_138:
        /*0028*/ 	.byte	0x04, 0x17
        /*002a*/ 	.short	(.L_140 - .L_139)
.L_139:
        /*002c*/ 	.word	0x00000000
        /*0030*/ 	.short	0x0003
        /*0032*/ 	.short	0x0018
        /*0034*/ 	.byte	0x00, 0xf0, 0x05, 0x00


	//----- nvinfo : EIATTR_KPARAM_INFO
	.align		4
.L_140:
        /*0038*/ 	.byte	0x04, 0x17
        /*003a*/ 	.short	(.L_142 - .L_141)
.L_141:
        /*003c*/ 	.word	0x00000000
        /*0040*/ 	.short	0x0002
        /*0042*/ 	.short	0x0010
        /*0044*/ 	.byte	0x00, 0xf0, 0x21, 0x00


	//----- nvinfo : EIATTR_KPARAM_INFO
	.align		4
.L_142:
        /*0048*/ 	.byte	0x04, 0x17
        /*004a*/ 	.short	(.L_144 - .L_143)
.L_143:
        /*004c*/ 	.word	0x00000000
        /*0050*/ 	.short	0x0001
        /*0052*/ 	.short	0x0008
        /*0054*/ 	.byte	0x00, 0xf5, 0x21, 0x00


	//----- nvinfo : EIATTR_KPARAM_INFO
	.align		4
.L_144:
        /*0058*/ 	.byte	0x04, 0x17
        /*005a*/ 	.short	(.L_146 - .L_145)
.L_145:
        /*005c*/ 	.word	0x00000000
        /*0060*/ 	.short	0x0000
        /*0062*/ 	.short	0x0000
        /*0064*/ 	.byte	0x00, 0xf5, 0x21, 0x00


	//----- nvinfo : EIATTR_SPARSE_MMA_MASK
	.align		4
.L_146:
        /*0068*/ 	.byte	0x03, 0x50
        /*006a*/ 	.short	0x0000


	//----- nvinfo : EIATTR_MAXREG_COUNT
	.align		4
        /*006c*/ 	.byte	0x03, 0x1b
        /*006e*/ 	.short	0x0080


	//----- nvinfo : EIATTR_NUM_BARRIERS
	.align		4
        /*0070*/ 	.byte	0x02, 0x4c
        /*0072*/ 	.byte	0x01
	.zero		1


	//----- nvinfo : EIATTR_MERCURY_ISA_VERSION
	.align		4
        /*0074*/ 	.byte	0x03, 0x5f
        /*0076*/ 	.short	0x0101


	//----- nvinfo : EIATTR_COOP_GROUP_MASK_REGIDS
	.align		4
        /*0078*/ 	.byte	0x04, 0x29
        /*007a*/ 	.short	(.L_148 - .L_147)


	//   ....[0]....
.L_147:
        /*007c*/ 	.word	0xffffffff


	//   ....[1]....
        /*0080*/ 	.word	0xffffffff


	//   ....[2]....
        /*0084*/ 	.word	0xffffffff


	//   ....[3]....
        /*0088*/ 	.word	0xffffffff


	//   ....[4]....
        /*008c*/ 	.word	0xffffffff


	//   ....[5]....
        /*0090*/ 	.word	0xffffffff


	//   ....[6]....
        /*0094*/ 	.word	0xffffffff


	//   ....[7]....
        /*0098*/ 	.word	0xffffffff


	//   ....[8]....
        /*009c*/ 	.word	0xffffffff


	//   ....[9]....
        /*00a0*/ 	.word	0xffffffff


	//   ....[10]....
        /*00a4*/ 	.word	0xffffffff


	//   ....[11]....
        /*00a8*/ 	.word	0xffffffff


	//   ....[12]....
        /*00ac*/ 	.word	0xffffffff


	//   ....[13]....
        /*00b0*/ 	.word	0xffffffff


	//   ....[14]....
        /*00b4*/ 	.word	0xffffffff


	//   ....[15]....
        /*00b8*/ 	.word	0xffffffff


	//   ....[16]....
        /*00bc*/ 	.word	0xffffffff


	//   ....[17]....
        /*00c0*/ 	.word	0xffffffff


	//   ....[18]....
        /*00c4*/ 	.word	0xffffffff


	//   ....[19]....
        /*00c8*/ 	.word	0xffffffff


	//   ....[20]....
        /*00cc*/ 	.word	0xffffffff


	//   ....[21]....
        /*00d0*/ 	.word	0xffffffff


	//   ....[22]....
        /*00d4*/ 	.word	0xffffffff


	//   ....[23]....
        /*00d8*/ 	.word	0xffffffff


	//   ....[24]....
        /*00dc*/ 	.word	0xffffffff


	//   ....[25]....
        /*00e0*/ 	.word	0xffffffff


	//   ....[26]....
        /*00e4*/ 	.word	0xffffffff


	//   ....[27]....
        /*00e8*/ 	.word	0xffffffff


	//   ....[28]....
        /*00ec*/ 	.word	0xffffffff


	//   ....[29]....
        /*00f0*/ 	.word	0xffffffff


	//----- nvinfo : EIATTR_COOP_GROUP_INSTR_OFFSETS
	.align		4
.L_148:
        /*00f4*/ 	.byte	0x04, 0x28
        /*00f6*/ 	.short	(.L_150 - .L_149)


	//   ....[0]....
.L_149:
        /*00f8*/ 	.word	0x00000990


	//   ....[1]....
        /*00fc*/ 	.word	0x000009a0


	//   ....[2]....
        /*0100*/ 	.word	0x00000a00


	//   ....[3]....
        /*0104*/ 	.word	0x00000a10


	//   ....[4]....
        /*0108*/ 	.word	0x00000a70


	//   ....[5]....
        /*010c*/ 	.word	0x00000a80


	//   ....[6]....
        /*0110*/ 	.word	0x00000ae0


	//   ....[7]....
        /*0114*/ 	.word	0x00000af0


	//   ....[8]....
        /*0118*/ 	.word	0x00000b40


	//   ....[9]....
        /*011c*/ 	.word	0x00000b50


	//   ....[10]....
        /*0120*/ 	.word	0x00000e00


	//   ....[11]....
        /*0124*/ 	.word	0x00000e10


	//   ....[12]....
        /*0128*/ 	.word	0x00000e80


	//   ....[13]....
        /*012c*/ 	.word	0x00000e90


	//   ....[14]....
        /*0130*/ 	.word	0x00000ed0


	//   ....[15]....
        /*0134*/ 	.word	0x00000ee0


	//   ....[16]....
        /*0138*/ 	.word	0x00000f40


	//   ....[17]....
        /*013c*/ 	.word	0x00000f50


	//   ....[18]....
        /*0140*/ 	.word	0x00000fb0


	//   ....[19]....
        /*0144*/ 	.word	0x00000fc0


	//   ....[20]....
        /*0148*/ 	.word	0x000020a0


	//   ....[21]....
        /*014c*/ 	.word	0x000020b0


	//   ....[22]....
        /*0150*/ 	.word	0x00002110


	//   ....[23]....
        /*0154*/ 	.word	0x00002120


	//   ....[24]....
        /*0158*/ 	.word	0x00002160


	//   ....[25]....
        /*015c*/ 	.word	0x00002170


	//   ....[26]....
        /*0160*/ 	.word	0x000021d0


	//   ....[27]....
        /*0164*/ 	.word	0x000021e0


	//   ....[28]....
        /*0168*/ 	.word	0x00002240


	//   ....[29]....
        /*016c*/ 	.word	0x00002260


	//----- nvinfo : EIATTR_VRC_CTA_INIT_COUNT
	.align		4
.L_150:
        /*0170*/ 	.byte	0x02, 0x4a
	.zero		1
	.zero		1


	//----- nvinfo : EIATTR_EXIT_INSTR_OFFSETS
	.align		4
        /*0174*/ 	.byte	0x04, 0x1c
        /*0176*/ 	.short	(.L_152 - .L_151)


	//   ....[0]....
.L_151:
        /*0178*/ 	.word	0x000000a0


	//   ....[1]....
        /*017c*/ 	.word	0x000000e0


	//   ....[2]....
        /*0180*/ 	.word	0x000024a0


	//   ....[3]....
        /*0184*/ 	.word	0x000024f0


	//----- nvinfo : EIATTR_MAX_THREADS
	.align		4
.L_152:
        /*0188*/ 	.byte	0x04, 0x05
        /*018a*/ 	.short	(.L_154 - .L_153)
.L_153:
        /*018c*/ 	.word	0x00000200
        /*0190*/ 	.word	0x00000001
        /*0194*/ 	.word	0x00000001


	//----- nvinfo : EIATTR_CRS_STACK_SIZE
	.align		4
.L_154:
        /*0198*/ 	.byte	0x04, 0x1e
        /*019a*/ 	.short	(.L_156 - .L_155)
.L_155:
        /*019c*/ 	.word	0x00000000


	//----- nvinfo : EIATTR_CBANK_PARAM_SIZE
	.align		4
.L_156:
        /*01a0*/ 	.byte	0x03, 0x19
        /*01a2*/ 	.short	0x0029


	//----- nvinfo : EIATTR_PARAM_CBANK
	.align		4
        /*01a4*/ 	.byte	0x04, 0x0a
        /*01a6*/ 	.short	(.L_158 - .L_157)
	.align		4
.L_157:
        /*01a8*/ 	.word	index@(.nv.constant0._ZN3cub18CUB_300001_SM_10006detail6reduce28DeviceReduceSingleTileKernelINS2_10policy_hubIdyN4cuda3std3__44plusIvEEE10Policy1000EPdSC_yS9_ddNS7_10__identityEEEvT0_T1_T2_T3_T4_T6_)
        /*01ac*/ 	.short	0x0380
        /*01ae*/ 	.short	0x0029


	//----- nvinfo : EIATTR_SW_WAR
	.align		4
.L_158:
        /*01b0*/ 	.byte	0x04, 0x36
        /*01b2*/ 	.short	(.L_160 - .L_159)
.L_159:
        /*01b4*/ 	.word	0x00000008
.L_160:


//--------------------- .nv.info._ZN3cub18CUB_300001_SM_10006detail11EmptyKernelIvEEvv --------------------------
	.section	.nv.info._ZN3cub18CUB_300001_SM_10006detail11EmptyKernelIvEEvv,"",@"SHT_CUDA_INFO"
	.sectionflags	@""
	.align	4


	//----- nvinfo : EIATTR_CUDA_API_VERSION
	.align		4
        /*0000*/ 	.byte	0x04, 0x37
        /*0002*/ 	.short	(.L_162 - .L_161)
.L_161:
        /*0004*/ 	.word	0x00000082


	//----- nvinfo : EIATTR_SPARSE_MMA_MASK
	.align		4
.L_162:
        /*0008*/ 	.byte	0x03, 0x50
        /*000a*/ 	.short	0x0000


	//----- nvinfo : EIATTR_MAXREG_COUNT
	.align		4
        /*000c*/ 	.byte	0x03, 0x1b
        /*000e*/ 	.short	0x00ff


	//----- nvinfo : EIATTR_MERCURY_ISA_VERSION
	.align		4
        /*0010*/ 	.byte	0x03, 0x5f
        /*0012*/ 	.short	0x0101


	//----- nvinfo : EIATTR_VRC_CTA_INIT_COUNT
	.align		4
        /*0014*/ 	.byte	0x02, 0x4a
	.zero		1
	.zero		1


	//----- nvinfo : EIATTR_EXIT_INSTR_OFFSETS
	.align		4
        /*0018*/ 	.byte	0x04, 0x1c
        /*001a*/ 	.short	(.L_164 - .L_163)


	//   ....[0]....
.L_163:
        /*001c*/ 	.word	0x00000010


	//----- nvinfo : EIATTR_SW_WAR
	.align		4
.L_164:
        /*0020*/ 	.byte	0x04, 0x36
        /*0022*/ 	.short	(.L_166 - .L_165)
.L_165:
        /*0024*/ 	.word	0x00000008
.L_166:


//--------------------- .nv.info._Z4copyPdS_m     --------------------------
	.section	.nv.info._Z4copyPdS_m,"",@"SHT_CUDA_INFO"
	.sectionflags	@""
	.align	4


	//----- nvinfo : EIATTR_CUDA_API_VERSION
	.align		4
        /*0000*/ 	.byte	0x04, 0x37
        /*0002*/ 	.short	(.L_168 - .L_167)
.L_167:
        /*0004*/ 	.word	0x00000082


	//----- nvinfo : EIATTR_KPARAM_INFO
	.align		4
.L_168:
        /*0008*/ 	.byte	0x04, 0x17
        /*000a*/ 	.short	(.L_170 - .L_169)
.L_169:
        /*000c*/ 	.word	0x00000000
        /*0010*/ 	.short	0x0002
        /*0012*/ 	.short	0x0010
        /*0014*/ 	.byte	0x00, 0xf0, 0x21, 0x00


	//----- nvinfo : EIATTR_KPARAM_INFO
	.align		4
.L_170:
        /*0018*/ 	.byte	0x04, 0x17
        /*001a*/ 	.short	(.L_172 - .L_171)
.L_171:
        /*001c*/ 	.word	0x00000000
        /*0020*/ 	.short	0x0001
        /*0022*/ 	.short	0x0008
        /*0024*/ 	.byte	0x00, 0xf5, 0x21, 0x00


	//----- nvinfo : EIATTR_KPARAM_INFO
	.align		4
.L_172:
        /*0028*/ 	.byte	0x04, 0x17
        /*002a*/ 	.short	(.L_174 - .L_173)
.L_173:
        /*002c*/ 	.word	0x00000000
        /*0030*/ 	.short	0x0000
        /*0032*/ 	.short	0x0000
        /*0034*/ 	.byte	0x00, 0xf5, 0x21, 0x00


	//----- nvinfo : EIATTR_SPARSE_MMA_MASK
	.align		4
.L_174:
        /*0038*/ 	.byte	0x03, 0x50
        /*003a*/ 	.short	0x0000


	//----- nvinfo : EIATTR_MAXREG_COUNT
	.align		4
        /*003c*/ 	.byte	0x03, 0x1b
        /*003e*/ 	.short	0x00ff


	//----- nvinfo : EIATTR_MERCURY_ISA_VERSION
	.align		4
        /*0040*/ 	.byte	0x03, 0x5f
        /*0042*/ 	.short	0x0101


	//----- nvinfo : EIATTR_VRC_CTA_INIT_COUNT
	.align		4
        /*0044*/ 	.byte	0x02, 0x4a
	.zero		1
	.zero		1


	//----- nvinfo : EIATTR_EXIT_INSTR_OFFSETS
	.align		4
        /*0048*/ 	.byte	0x04, 0x1c
        /*004a*/ 	.short	(.L_176 - .L_175)


	//   ....[0]....
.L_175:
        /*004c*/ 	.word	0x00000170


	//----- nvinfo : EIATTR_CBANK_PARAM_SIZE
	.align		4
.L_176:
        /*0050*/ 	.byte	0x03, 0x19
        /*0052*/ 	.short	0x0018


	//----- nvinfo : EIATTR_PARAM_CBANK
	.align		4
        /*0054*/ 	.byte	0x04, 0x0a
        /*0056*/ 	.short	(.L_178 - .L_177)
	.align		4
.L_177:
        /*0058*/ 	.word	index@(.nv.constant0._Z4copyPdS_m)
        /*005c*/ 	.short	0x0380
        /*005e*/ 	.short	0x0018


	//----- nvinfo : EIATTR_SW_WAR
	.align		4
.L_178:
        /*0060*/ 	.byte	0x04, 0x36
        /*0062*/ 	.short	(.L_180 - .L_179)
.L_179:
        /*0064*/ 	.word	0x00000008
.L_180:


//--------------------- .nv.info._Z3subPdS_S_m    --------------------------
	.section	.nv.info._Z3subPdS_S_m,"",@"SHT_CUDA_INFO"
	.sectionflags	@""
	.align	4


	//----- nvinfo : EIATTR_CUDA_API_VERSION
	.align		4
        /*0000*/ 	.byte	0x04, 0x37
        /*0002*/ 	.short	(.L_182 - .L_181)
.L_181:
        /*0004*/ 	.word	0x00000082


	//----- nvinfo : EIATTR_KPARAM_INFO
	.align		4
.L_182:
        /*0008*/ 	.byte	0x04, 0x17
        /*000a*/ 	.short	(.L_184 - .L_183)
.L_183:
        /*000c*/ 	.word	0x00000000
        /*0010*/ 	.short	0x0003
        /*0012*/ 	.short	0x0018
        /*0014*/ 	.byte	0x00, 0xf0, 0x21, 0x00


	//----- nvinfo : EIATTR_KPARAM_INFO
	.align		4
.L_184:
        /*0018*/ 	.byte	0x04, 0x17
        /*001a*/ 	.short	(.L_186 - .L_185)
.L_185:
        /*001c*/ 	.word	0x00000000
        /*0020*/ 	.short	0x0002
        /*0022*/ 	.short	0x0010
        /*0024*/ 	.byte	0x00, 0xf5, 0x21, 0x00


	//----- nvinfo : EIATTR_KPARAM_INFO
	.align		4
.L_186:
        /*0028*/ 	.byte	0x04, 0x17
        /*002a*/ 	.short	(.L_188 - .L_187)
.L_187:
        /*002c*/ 	.word	0x00000000
        /*0030*/ 	.short	0x0001
        /*0032*/ 	.short	0x0008
        /*0034*/ 	.byte	0x00, 0xf5, 0x21, 0x00


	//----- nvinfo : EIATTR_KPARAM_INFO
	.align		4
.L_188:
        /*0038*/ 	.byte	0x04, 0x17
        /*003a*/ 	.short	(.L_190 - .L_189)
.L_189:
        /*003c*/ 	.word	0x00000000
        /*0040*/ 	.short	0x0000
        /*0042*/ 	.short	0x0000
        /*0044*/ 	.byte	0x00, 0xf5, 0x21, 0x00


	//----- nvinfo : EIATTR_SPARSE_MMA_MASK
	.align		4
.L_190:
        /*0048*/ 	.byte	0x03, 0x50
        /*004a*/ 	.short	0x0000


	//----- nvinfo : EIATTR_MAXREG_COUNT
	.align		4
        /*004c*/ 	.byte	0x03, 0x1b
        /*004e*/ 	.short	0x00ff


	//----- nvinfo : EIATTR_MERCURY_ISA_VERSION
	.align		4
        /*0050*/ 	.byte	0x03, 0x5f
        /*0052*/ 	.short	0x0101


	//----- nvinfo : EIATTR_VRC_CTA_INIT_COUNT
	.align		4
        /*0054*/ 	.byte	0x02, 0x4a
	.zero		1
	.zero		1


	//----- nvinfo : EIATTR_EXIT_INSTR_OFFSETS
	.align		4
        /*0058*/ 	.byte	0x04, 0x1c
        /*005a*/ 	.short	(.L_192 - .L_191)


	//   ....[0]....
.L_191:
        /*005c*/ 	.word	0x00000130


	//   ....[1]....
        /*0060*/ 	.word	0x00000260


	//----- nvinfo : EIATTR_CBANK_PARAM_SIZE
	.align		4
.L_192:
        /*0064*/ 	.byte	0x03, 0x19
        /*0066*/ 	.short	0x0020


	//----- nvinfo : EIATTR_PARAM_CBANK
	.align		4
        /*0068*/ 	.byte	0x04, 0x0a
        /*006a*/ 	.short	(.L_194 - .L_193)
	.align		4
.L_193:
        /*006c*/ 	.word	index@(.nv.constant0._Z3subPdS_S_m)
        /*0070*/ 	.short	0x0380
        /*0072*/ 	.short	0x0020


	//----- nvinfo : EIATTR_SW_WAR
	.align		4
.L_194:
        /*0074*/ 	.byte	0x04, 0x36
        /*0076*/ 	.short	(.L_196 - .L_195)
.L_195:
        /*0078*/ 	.word	0x00000008
.L_196:


//--------------------- .nv.info._Z5pow_2PdS_m    --------------------------
	.section	.nv.info._Z5pow_2PdS_m,"",@"SHT_CUDA_INFO"
	.sectionflags	@""
	.align	4


	//----- nvinfo : EIATTR_CUDA_API_VERSION
	.align		4
        /*0000*/ 	.byte	0x04, 0x37
        /*0002*/ 	.short	(.L_198 - .L_197)
.L_197:
        /*0004*/ 	.word	0x00000082


	//----- nvinfo : EIATTR_KPARAM_INFO
	.align		4
.L_198:
        /*0008*/ 	.byte	0x04, 0x17
        /*000a*/ 	.short	(.L_200 - .L_199)
.L_199:
        /*000c*/ 	.word	0x00000000
        /*0010*/ 	.short	0x0002
        /*0012*/ 	.short	0x0010
        /*0014*/ 	.byte	0x00, 0xf0, 0x21, 0x00


	//----- nvinfo : EIATTR_KPARAM_INFO
	.align		4
.L_200:
        /*0018*/ 	.byte	0x04, 0x17
        /*001a*/ 	.short	(.L_202 - .L_201)
.L_201:
        /*001c*/ 	.word	0x00000000
        /*0020*/ 	.short	0x0001
        /*0022*/ 	.short	0x0008
        /*0024*/ 	.byte	0x00, 0xf5, 0x21, 0x00


	//----- nvinfo : EIATTR_KPARAM_INFO
	.align		4
.L_202:
        /*0028*/ 	.byte	0x04, 0x17
        /*002a*/ 	.short	(.L_204 - .L_203)
.L_203:
        /*002c*/ 	.word	0x00000000
        /*0030*/ 	.short	0x0000
        /*0032*/ 	.short	0x0000
        /*0034*/ 	.byte	0x00, 0xf5, 0x21, 0x00


	//----- nvinfo : EIATTR_SPARSE_MMA_MASK
	.align		4
.L_204:
        /*0038*/ 	.byte	0x03, 0x50
        /*003a*/ 	.short	0x0000


	//----- nvinfo : EIATTR_MAXREG_COUNT
	.align		4
        /*003c*/ 	.byte	0x03, 0x1b
        /*003e*/ 	.short	0x00ff


	//----- nvinfo : EIATTR_MERCURY_ISA_VERSION
	.align		4
        /*0040*/ 	.byte	0x03, 0x5f
        /*0042*/ 	.short	0x0101


	//----- nvinfo : EIATTR_VRC_CTA_INIT_COUNT
	.align		4
        /*0044*/ 	.byte	0x02, 0x4a
	.zero		1
	.zero		1


	//----- nvinfo : EIATTR_EXIT_INSTR_OFFSETS
	.align		4
        /*0048*/ 	.byte	0x04, 0x1c
        /*004a*/ 	.short	(.L_206 - .L_205)


	//   ....[0]....
.L_205:
        /*004c*/ 	.word	0x00000180


	//----- nvinfo : EIATTR_CBANK_PARAM_SIZE
	.align		4
.L_206:
        /*0050*/ 	.byte	0x03, 0x19
        /*0052*/ 	.short	0x0018


	//----- nvinfo : EIATTR_PARAM_CBANK
	.align		4
        /*0054*/ 	.byte	0x04, 0x0a
        /*0056*/ 	.short	(.L_208 - .L_207)
	.align		4
.L_207:
        /*0058*/ 	.word	index@(.nv.constant0._Z5pow_2PdS_m)
        /*005c*/ 	.short	0x0380
        /*005e*/ 	.short	0x0018


	//----- nvinfo : EIATTR_SW_WAR
	.align		4
.L_208:
        /*0060*/ 	.byte	0x04, 0x36
        /*0062*/ 	.short	(.L_210 - .L_209)
.L_209:
        /*0064*/ 	.word	0x00000008
.L_210:


//--------------------- .nv.info._Z13step_estimatePdS_m --------------------------
	.section	.nv.info._Z13step_estimatePdS_m,"",@"SHT_CUDA_INFO"
	.sectionflags	@""
	.align	4


	//----- nvinfo : EIATTR_CUDA_API_VERSION
	.align		4
        /*0000*/ 	.byte	0x04, 0x37
        /*0002*/ 	.short	(.L_212 - .L_211)
.L_211:
        /*0004*/ 	.word	0x00000082


	//----- nvinfo : EIATTR_KPARAM_INFO
	.align		4
.L_212:
        /*0008*/ 	.byte	0x04, 0x17
        /*000a*/ 	.short	(.L_214 - .L_213)
.L_213:
        /*000c*/ 	.word	0x00000000
        /*0010*/ 	.short	0x0002
        /*0012*/ 	.short	0x0010
        /*0014*/ 	.byte	0x00, 0xf0, 0x21, 0x00


	//----- nvinfo : EIATTR_KPARAM_INFO
	.align		4
.L_214:
        /*0018*/ 	.byte	0x04, 0x17
        /*001a*/ 	.short	(.L_216 - .L_215)
.L_215:
        /*001c*/ 	.word	0x00000000
        /*0020*/ 	.short	0x0001
        /*0022*/ 	.short	0x0008
        /*0024*/ 	.byte	0x00, 0xf5, 0x21, 0x00


	//----- nvinfo : EIATTR_KPARAM_INFO
	.align		4
.L_216:
        /*0028*/ 	.byte	0x04, 0x17
        /*002a*/ 	.short	(.L_218 - .L_217)
.L_217:
        /*002c*/ 	.word	0x00000000
        /*0030*/ 	.short	0x0000
        /*0032*/ 	.short	0x0000
        /*0034*/ 	.byte	0x00, 0xf5, 0x21, 0x00


	//----- nvinfo : EIATTR_SPARSE_MMA_MASK
	.align		4
.L_218:
        /*0038*/ 	.byte	0x03, 0x50
        /*003a*/ 	.short	0x0000


	//----- nvinfo : EIATTR_MAXREG_COUNT
	.align		4
        /*003c*/ 	.byte	0x03, 0x1b
        /*003e*/ 	.short	0x00ff


	//----- nvinfo : EIATTR_MERCURY_ISA_VERSION
	.align		4
        /*0040*/ 	.byte	0x03, 0x5f
        /*0042*/ 	.short	0x0101


	//----- nvinfo : EIATTR_VRC_CTA_INIT_COUNT
	.align		4
        /*0044*/ 	.byte	0x02, 0x4a
	.zero		1
	.zero		1


	//----- nvinfo : EIATTR_EXIT_INSTR_OFFSETS
	.align		4
        /*0048*/ 	.byte	0x04, 0x1c
        /*004a*/ 	.short	(.L_220 - .L_219)


	//   ....[0]....
.L_219:
        /*004c*/ 	.word	0x000004b0


	//----- nvinfo : EIATTR_CBANK_PARAM_SIZE
	.align		4
.L_220:
        /*0050*/ 	.byte	0x03, 0x19
        /*0052*/ 	.short	0x0018


	//----- nvinfo : EIATTR_PARAM_CBANK
	.align		4
        /*0054*/ 	.byte	0x04, 0x0a
        /*0056*/ 	.short	(.L_222 - .L_221)
	.align		4
.L_221:
        /*0058*/ 	.word	index@(.nv.constant0._Z13step_estimatePdS_m)
        /*005c*/ 	.short	0x0380
        /*005e*/ 	.short	0x0018


	//----- nvinfo : EIATTR_SW_WAR
	.align		4
.L_222:
        /*0060*/ 	.byte	0x04, 0x36
        /*0062*/ 	.short	(.L_224 - .L_223)
.L_223:
        /*0064*/ 	.word	0x00000008
.L_224:


//--------------------- .nv.callgraph             --------------------------
	.section	.nv.callgraph,"",@"SHT_CUDA_CALLGRAPH"
	.align	4
	.sectionentsize	8
	.align		4
        /*0000*/ 	.word	0x00000000
	.align		4
        /*0004*/ 	.word	0xffffffff
	.align		4
        /*0008*/ 	.word	0x00000000
	.align		4
        /*000c*/ 	.word	0xfffffffe
	.align		4
        /*0010*/ 	.word	0x00000000
	.align		4
        /*0014*/ 	.word	0xfffffffd
	.align		4
        /*0018*/ 	.word	0x00000000
	.align		4
        /*001c*/ 	.word	0xfffffffc


//--------------------- .nv.constant4             --------------------------
	.section	.nv.constant4,"a",@progbits
	.align	8
	.align		8
.nv.constant4:
        /*0000*/ 	.dword	_ZN34_INTERNAL_18670ae9_4_k_cu_0177d5454cuda3std3__45__cpo5beginE
	.align		8
        /*0008*/ 	.dword	_ZN34_INTERNAL_18670ae9_4_k_cu_0177d5454cuda3std3__45__cpo3endE
	.align		8
        /*0010*/ 	.dword	_ZN34_INTERNAL_18670ae9_4_k_cu_0177d5454cuda3std3__45__cpo6cbeginE
	.align		8
        /*0018*/ 	.dword	_ZN34_INTERNAL_18670ae9_4_k_cu_0177d5454cuda3std3__45__cpo4cendE
	.align		8
        /*0020*/ 	.dword	_ZN34_INTERNAL_18670ae9_4_k_cu_0177d5454cuda3std3__45__cpo6rbeginE
	.align		8
        /*0028*/ 	.dword	_ZN34_INTERNAL_18670ae9_4_k_cu_0177d5454cuda3std3__45__cpo4rendE
	.align		8
        /*0030*/ 	.dword	_ZN34_INTERNAL_18670ae9_4_k_cu_0177d5454cuda3std3__45__cpo7crbeginE
	.align		8
        /*0038*/ 	.dword	_ZN34_INTERNAL_18670ae9_4_k_cu_0177d5454cuda3std3__45__cpo5crendE
	.align		8
        /*0040*/ 	.dword	_ZN34_INTERNAL_18670ae9_4_k_cu_0177d5454cuda3std3__436_GLOBAL__N__18670ae9_4_k_cu_0177d5456ignoreE
	.align		8
        /*0048*/ 	.dword	_ZN34_INTERNAL_18670ae9_4_k_cu_0177d5454cuda3std3__419piecewise_constructE
	.align		8
        /*0050*/ 	.dword	_ZN34_INTERNAL_18670ae9_4_k_cu_0177d5454cuda3std3__48in_placeE
	.align		8
        /*0058*/ 	.dword	_ZN34_INTERNAL_18670ae9_4_k_cu_0177d5454cuda3std3__420unreachable_sentinelE
	.align		8
        /*0060*/ 	.dword	_ZN34_INTERNAL_18670ae9_4_k_cu_0177d5454cuda3std3__47nulloptE
	.align		8
        /*0068*/ 	.dword	_ZN34_INTERNAL_18670ae9_4_k_cu_0177d5454cuda3std6ranges3__45__cpo4swapE
	.align		8
        /*0070*/ 	.dword	_ZN34_INTERNAL_18670ae9_4_k_cu_0177d5454cuda3std6ranges3__45__cpo9iter_moveE
	.align		8
        /*0078*/ 	.dword	_ZN34_INTERNAL_18670ae9_4_k_cu_0177d5454cuda3std6ranges3__45__cpo5beginE
	.align		8
        /*0080*/ 	.dword	_ZN34_INTERNAL_18670ae9_4_k_cu_0177d5454cuda3std6ranges3__45__cpo3endE
	.align		8
        /*0088*/ 	.dword	_ZN34_INTERNAL_18670ae9_4_k_cu_0177d5454cuda3std6ranges3__45__cpo6cbeginE
	.align		8
        /*0090*/ 	.dword	_ZN34_INTERNAL_18670ae9_4_k_cu_0177d5454cuda3std6ranges3__45__cpo4cendE
	.align		8
        /*0098*/ 	.dword	_ZN34_INTERNAL_18670ae9_4_k_cu_0177d5454cuda3std6ranges3__45__cpo7advanceE
	.align		8
        /*00a0*/ 	.dword	_ZN34_INTERNAL_18670ae9_4_k_cu_0177d5454cuda3std6ranges3__45__cpo9iter_swapE
	.align		8
        /*00a8*/ 	.dword	_ZN34_INTERNAL_18670ae9_4_k_cu_0177d5454cuda3std6ranges3__45__cpo4nextE
	.align		8
        /*00b0*/ 	.dword	_ZN34_INTERNAL_18670ae9_4_k_cu_0177d5454cuda3std6ranges3__45__cpo4prevE
	.align		8
        /*00b8*/ 	.dword	_ZN34_INTERNAL_18670ae9_4_k_cu_0177d5454cuda3std6ranges3__45__cpo4dataE
	.align		8
        /*00c0*/ 	.dword	_ZN34_INTERNAL_18670ae9_4_k_cu_0177d5454cuda3std6ranges3__45__cpo5cdataE
	.align		8
        /*00c8*/ 	.dword	_ZN34_INTERNAL_18670ae9_4_k_cu_0177d5454cuda3std6ranges3__45__cpo4sizeE
	.align		8
        /*00d0*/ 	.dword	_ZN34_INTERNAL_18670ae9_4_k_cu_0177d5454cuda3std6ranges3__45__cpo5ssizeE
	.align		8
        /*00d8*/ 	.dword	_ZN34_INTERNAL_18670ae9_4_k_cu_0177d5454cuda3std6ranges3__45__cpo8distanceE
	.align		8
        /*00e0*/ 	.dword	_ZN34_INTERNAL_18670ae9_4_k_cu_0177d5456thrust24THRUST_300001_SM_1000_NS6system6detail10sequential3seqE


//--------------------- .text._ZN3cub18CUB_300001_SM_10006detail6reduce28DeviceReduceSingleTileKernelINS2_10policy_hubIdyN4cuda3std3__44plusIvEEE10Policy1000EPdSC_iS9_ddNS7_10__identityEEEvT0_T1_T2_T3_T4_T6_ --------------------------
	.section	.text._ZN3cub18CUB_300001_SM_10006detail6reduce28DeviceReduceSingleTileKernelINS2_10policy_hubIdyN4cuda3std3__44plusIvEEE10Policy1000EPdSC_iS9_ddNS7_10__identityEEEvT0_T1_T2_T3_T4_T6_,"ax",@progbits
	.align	128
        .global         _ZN3cub18CUB_300001_SM_10006detail6reduce28DeviceReduceSingleTileKernelINS2_10policy_hubIdyN4cuda3std3__44plusIvEEE10Policy1000EPdSC_iS9_ddNS7_10__identityEEEvT0_T1_T2_T3_T4_T6_
        .type           _ZN3cub18CUB_300001_SM_10006detail6reduce28DeviceReduceSingleTileKernelINS2_10policy_hubIdyN4cuda3std3__44plusIvEEE10Policy1000EPdSC_iS9_ddNS7_10__identityEEEvT0_T1_T2_T3_T4_T6_,@function
        .size           _ZN3cub18CUB_300001_SM_10006detail6reduce28DeviceReduceSingleTileKernelINS2_10policy_hubIdyN4cuda3std3__44plusIvEEE10Policy1000EPdSC_iS9_ddNS7_10__identityEEEvT0_T1_T2_T3_T4_T6_,(.L_x_94 - _ZN3cub18CUB_300001_SM_10006detail6reduce28DeviceReduceSingleTileKernelINS2_10policy_hubIdyN4cuda3std3__44plusIvEEE10Policy1000EPdSC_iS9_ddNS7_10__identityEEEvT0_T1_T2_T3_T4_T6_)
        .other          _ZN3cub18CUB_300001_SM_10006detail6reduce28DeviceReduceSingleTileKernelINS2_10policy_hubIdyN4cuda3std3__44plusIvEEE10Policy1000EPdSC_iS9_ddNS7_10__identityEEEvT0_T1_T2_T3_T4_T6_,@"STO_CUDA_ENTRY STV_DEFAULT"
_ZN3cub18CUB_300001_SM_10006detail6reduce28DeviceReduceSingleTileKernelINS2_10policy_hubIdyN4cuda3std3__44plusIvEEE10Policy1000EPdSC_iS9_ddNS7_10__identityEEEvT0_T1_T2_T3_T4_T6_:
.text._ZN3cub18CUB_300001_SM_10006detail6reduce28DeviceReduceSingleTileKernelINS2_10policy_hubIdyN4cuda3std3__44plusIvEEE10Policy1000EPdSC_iS9_ddNS7_10__identityEEEvT0_T1_T2_T3_T4_T6_:
[----:B------:R-:W-:Y:S01]  /*0000*/  LDC R1, c[0x0][0x37c] ;  /* 0x0000df00ff017b82 */ /* 0x000fe20000000800 */
[----:B------:R-:W0:Y:S01]  /*0010*/  LDCU UR4, c[0x0][0x390] ;  /* 0x00007200ff0477ac */ /* 0x000e220008000800 */
[----:B------:R-:W1:Y:S01]  /*0020*/  LDCU.64 UR6, c[0x0][0x358] ;  /* 0x00006b00ff0677ac */ /* 0x000e620008000a00 */
[----:B0-----:R-:W-:-:S05]  /*0030*/  IMAD.U32 R4, RZ, RZ, UR4 ;  /* 0x00000004ff047e24 */ /* 0x001fca000f8e00ff */
[----:B------:R-:W-:-:S13]  /*0040*/  ISETP.NE.AND P0, PT, R4, RZ, PT ;  /* 0x000000ff0400720c */ /* 0x000fda0003f05270 */
[----:B-1----:R-:W-:Y:S05]  /*0050*/  @P0 BRA `(.L_x_0) ;  /* 0x00000000001c0947 */ /* 0x002fea0003800000 */
[----:B------:R-:W0:Y:S02]  /*0060*/  S2R R0, SR_TID.X ;  /* 0x0000000000007919 */ /* 0x000e240000002100 */
[----:B0-----:R-:W-:-:S13]  /*0070*/  ISETP.NE.AND P0, PT, R0, RZ, PT ;  /* 0x000000ff0000720c */ /* 0x001fda0003f05270 */
[----:B------:R-:W-:Y:S05]  /*0080*/  @P0 EXIT ;  /* 0x000000000000094d */ /* 0x000fea0003800000 */
[----:B------:R-:W0:Y:S08]  /*0090*/  LDC.64 R2, c[0x0][0x388] ;  /* 0x0000e200ff027b82 */ /* 0x000e300000000a00 */
[----:B------:R-:W0:Y:S02]  /*00a0*/  LDC.64 R4, c[0x0][0x398] ;  /* 0x0000e600ff047b82 */ /* 0x000e240000000a00 */
[----:B0-----:R-:W-:Y:S01]  /*00b0*/  STG.E.64 desc[UR6][R2.64], R4 ;  /* 0x0000000402007986 */ /* 0x001fe2000c101b06 */
[----:B------:R-:W-:Y:S05]  /*00c0*/  EXIT ;  /* 0x000000000000794d */ /* 0x000fea0003800000 */
.L_x_0:
[----:B------:R-:W-:Y:S01]  /*00d0*/  ISETP.GT.AND P0, PT, R4, 0xdff, PT ;  /* 0x00000dff0400780c */ /* 0x000fe20003f04270 */
[----:B------:R-:W-:-:S12]  /*00e0*/  BSSY.RECONVERGENT B0, `(.L_x_1) ;  /* 0x000022d000007945 */ /* 0x000fd80003800200 */
[----:B------:R-:W-:Y:S05]  /*00f0*/  @P0 BRA `(.L_x_2) ;  /* 0x0000001000e00947 */ /* 0x000fea0003800000 */
[----:B------:R-:W0:Y:S01]  /*0100*/  S2R R3, SR_TID.X ;  /* 0x0000000000037919 */ /* 0x000e220000002100 */
[----:B------:R-:W-:Y:S01]  /*0110*/  BSSY.RECONVERGENT B1, `(.L_x_3) ;  /* 0x0000009000017945 */ /* 0x000fe20003800200 */
[----:B------:R-:W-:Y:S02]  /*0120*/  CS2R R6, SRZ ;  /* 0x0000000000067805 */ /* 0x000fe4000001ff00 */
[----:B0-----:R-:W-:Y:S01]  /*0130*/  ISETP.GE.AND P0, PT, R3, R4, PT ;  /* 0x000000040300720c */ /* 0x001fe20003f06270 */
[----:B------:R-:W-:-:S12]  /*0140*/  IMAD.MOV.U32 R5, RZ, RZ, R3 ;  /* 0x000000ffff057224 */ /* 0x000fd800078e0003 */
[----:B------:R-:W-:Y:S05]  /*0150*/  @P0 BRA `(.L_x_4) ;  /* 0x0000000000100947 */ /* 0x000fea0003800000 */
[----:B------:R-:W0:Y:S02]  /*0160*/  LDC.64 R6, c[0x0][0x380] ;  /* 0x0000e000ff067b82 */ /* 0x000e240000000a00 */
[----:B0-----:R-:W-:-:S06]  /*0170*/  IMAD.WIDE.U32 R6, R3, 0x8, R6 ;  /* 0x0000000803067825 */ /* 0x001fcc00078e0006 */
[----:B------:R-:W5:Y:S01]  /*0180*/  LDG.E.64.CONSTANT R6, desc[UR6][R6.64] ;  /* 0x0000000606067981 */ /* 0x000f62000c1e9b00 */
[----:B------:R-:W-:-:S07]  /*0190*/  VIADD R5, R3, 0x200 ;  /* 0x0000020003057836 */ /* 0x000fce0000000000 */
.L_x_4:
[----:B------:R-:W-:Y:S05]  /*01a0*/  BSYNC.RECONVERGENT B1 ;  /* 0x0000000000017941 */ /* 0x000fea0003800200 */
.L_x_3:
[----:B------:R-:W-:Y:S01]  /*01b0*/  ISETP.GE.AND P0, PT, R5, R4, PT ;  /* 0x000000040500720c */ /* 0x000fe20003f06270 */
[----:B------:R-:W-:-:S12]  /*01c0*/  BSSY.RECONVERGENT B1, `(.L_x_5) ;  /* 0x0000076000017945 */ /* 0x000fd80003800200 */
[----:B------:R-:W-:Y:S05]  /*01d0*/  @P0 BRA `(.L_x_6) ;  /* 0x0000000400d00947 */ /* 0x000fea0003800000 */
[----:B------:R-:W-:Y:S01]  /*01e0*/  LOP3.LUT R9, RZ, R5, RZ, 0x33, !PT ;  /* 0x00000005ff097212 */ /* 0x000fe200078e33ff */
[----:B------:R-:W-:Y:S04]  /*01f0*/  BSSY.RECONVERGENT B2, `(.L_x_7) ;  /* 0x0000017000027945 */ /* 0x000fe80003800200 */
[----:B------:R-:W-:-:S05]  /*0200*/  IMAD.IADD R0, R9, 0x1, R4 ;  /* 0x0000000109007824 */ /* 0x000fca00078e0204 */
[C---:B------:R-:W-:Y:S02]  /*0210*/  LOP3.LUT R2, R0.reuse, 0x600, RZ, 0xc0, !PT ;  /* 0x0000060000027812 */ /* 0x040fe400078ec0ff */
[----:B------:R-:W-:Y:S02]  /*0220*/  ISETP.GE.U32.AND P0, PT, R0, 0x600, PT ;  /* 0x000006000000780c */ /* 0x000fe40003f06070 */
[----:B------:R-:W-:-:S13]  /*0230*/  ISETP.NE.AND P1, PT, R2, 0x600, PT ;  /* 0x000006000200780c */ /* 0x000fda0003f25270 */
[----:B------:R-:W-:Y:S05]  /*0240*/  @!P1 BRA `(.L_x_8) ;  /* 0x0000000000449947 */ /* 0x000fea0003800000 */
[----:B------:R-:W0:Y:S01]  /*0250*/  LDC.64 R8, c[0x0][0x380] ;  /* 0x0000e000ff087b82 */ /* 0x000e220000000a00 */
[----:B------:R-:W-:-:S04]  /*0260*/  LEA.HI R0, R0, 0x1, RZ, 0x17 ;  /* 0x0000000100007811 */ /* 0x000fc800078fb8ff */
[----:B------:R-:W-:-:S05]  /*0270*/  LOP3.LUT R0, R0, 0x3, RZ, 0xc0, !PT ;  /* 0x0000000300007812 */ /* 0x000fca00078ec0ff */
[----:B------:R-:W-:Y:S02]  /*0280*/  IMAD.MOV R0, RZ, RZ, -R0 ;  /* 0x000000ffff007224 */ /* 0x000fe400078e0a00 */
[----:B0-----:R-:W-:-:S04]  /*0290*/  IMAD.WIDE.U32 R8, R5, 0x8, R8 ;  /* 0x0000000805087825 */ /* 0x001fc800078e0008 */
[----:B------:R-:W-:Y:S02]  /*02a0*/  IMAD.MOV.U32 R2, RZ, RZ, R8 ;  /* 0x000000ffff027224 */ /* 0x000fe400078e0008 */
[----:B------:R-:W-:-:S07]  /*02b0*/  IMAD.MOV.U32 R11, RZ, RZ, R9 ;  /* 0x000000ffff0b7224 */ /* 0x000fce00078e0009 */
.L_x_9:
[----:B------:R-:W-:Y:S02]  /*02c0*/  IMAD.MOV.U32 R8, RZ, RZ, R2 ;  /* 0x000000ffff087224 */ /* 0x000fe400078e0002 */
[----:B------:R-:W-:-:S06]  /*02d0*/  IMAD.MOV.U32 R9, RZ, RZ, R11 ;  /* 0x000000ffff097224 */ /* 0x000fcc00078e000b */
[----:B------:R-:W2:Y:S01]  /*02e0*/  LDG.E.64.CONSTANT R8, desc[UR6][R8.64] ;  /* 0x0000000608087981 */ /* 0x000ea2000c1e9b00 */
[----:B------:R-:W-:Y:S01]  /*02f0*/  VIADD R0, R0, 0x1 ;  /* 0x0000000100007836 */ /* 0x000fe20000000000 */
[----:B------:R-:W-:Y:S01]  /*0300*/  IADD3 R2, P2, PT, R2, 0x1000, RZ ;  /* 0x0000100002027810 */ /* 0x000fe20007f5e0ff */
[----:B------:R-:W-:-:S03]  /*0310*/  VIADD R5, R5, 0x200 ;  /* 0x0000020005057836 */ /* 0x000fc60000000000 */
[----:B------:R-:W-:Y:S01]  /*0320*/  ISETP.NE.AND P1, PT, R0, RZ, PT ;  /* 0x000000ff0000720c */ /* 0x000fe20003f25270 */
[----:B------:R-:W-:Y:S01]  /*0330*/  IMAD.X R11, RZ, RZ, R11, P2 ;  /* 0x000000ffff0b7224 */ /* 0x000fe200010e060b */
[----:B--2--5:R-:W-:-:S11]  /*0340*/  DADD R6, R8, R6 ;  /* 0x0000000008067229 */ /* 0x024fd60000000006 */
[----:B------:R-:W-:Y:S05]  /*0350*/  @P1 BRA `(.L_x_9) ;  /* 0xfffffffc00d81947 */ /* 0x000fea000383ffff */
.L_x_8:
[----:B------:R-:W-:Y:S05]  /*0360*/  BSYNC.RECONVERGENT B2 ;  /* 0x0000000000027941 */ /* 0x000fea0003800200 */
.L_x_7:
[----:B------:R-:W-:Y:S05]  /*0370*/  @!P0 BRA `(.L_x_6) ;  /* 0x0000000400688947 */ /* 0x000fea0003800000 */
[----:B------:R-:W-:Y:S01]  /*0380*/  IMAD.IADD R0, R4, 0x1, -R5 ;  /* 0x0000000104007824 */ /* 0x000fe200078e0a05 */
[----:B------:R-:W-:Y:S01]  /*0390*/  BSSY.RECONVERGENT B2, `(.L_x_10) ;  /* 0x0000031000027945 */ /* 0x000fe20003800200 */
[----:B------:R-:W-:-:S03]  /*03a0*/  PLOP3.LUT P0, PT, PT, PT, PT, 0x80, 0x8 ;  /* 0x000000000008781c */ /* 0x000fc60003f0f070 */
[----:B------:R-:W-:-:S13]  /*03b0*/  ISETP.GT.AND P1, PT, R0, 0x1800, PT ;  /* 0x000018000000780c */ /* 0x000fda0003f24270 */
[----:B------:R-:W-:Y:S05]  /*03c0*/  @!P1 BRA `(.L_x_11) ;  /* 0x0000000000b49947 */ /* 0x000fea0003800000 */
[----:B------:R-:W-:Y:S01]  /*03d0*/  PLOP3.LUT P0, PT, PT, PT, PT, 0x8, 0x80 ;  /* 0x000000000080781c */ /* 0x000fe20003f0e170 */
[----:B------:R-:W-:-:S12]  /*03e0*/  VIADD R0, R4, 0xffffe800 ;  /* 0xffffe80004007836 */ /* 0x000fd80000000000 */
.L_x_12:
[----:B------:R-:W0:Y:S02]  /*03f0*/  LDC.64 R32, c[0x0][0x380] ;  /* 0x0000e000ff207b82 */ /* 0x000e240000000a00 */
[----:B0-----:R-:W-:-:S05]  /*0400*/  IMAD.WIDE R14, R5, 0x8, R32 ;  /* 0x00000008050e7825 */ /* 0x001fca00078e0220 */
[----:B------:R-:W2:Y:S04]  /*0410*/  LDG.E.64.CONSTANT R8, desc[UR6][R14.64] ;  /* 0x000000060e087981 */ /* 0x000ea8000c1e9b00 */
[----:B------:R-:W3:Y:S04]  /*0420*/  LDG.E.64.CONSTANT R10, desc[UR6][R14.64+0x1000] ;  /* 0x001000060e0a7981 */ /* 0x000ee8000c1e9b00 */
[----:B------:R-:W4:Y:S01]  /*0430*/  LDG.E.64.CONSTANT R12, desc[UR6][R14.64+0x2000] ;  /* 0x002000060e0c7981 */ /* 0x000f22000c1e9b00 */
[----:B------:R-:W-:-:S03]  /*0440*/  VIADD R41, R5, 0x800 ;  /* 0x0000080005297836 */ /* 0x000fc60000000000 */
[----:B------:R-:W4:Y:S01]  /*0450*/  LDG.E.64.CONSTANT R30, desc[UR6][R14.64+0x3000] ;  /* 0x003000060e1e7981 */ /* 0x000f22000c1e9b00 */
[----:B------:R-:W-:-:S05]  /*0460*/  IMAD.WIDE R40, R41, 0x8, R32 ;  /* 0x0000000829287825 */ /* 0x000fca00078e0220 */
[----:B------:R-:W4:Y:S04]  /*0470*/  LDG.E.64.CONSTANT R28, desc[UR6][R40.64] ;  /* 0x00000006281c7981 */ /* 0x000f28000c1e9b00 */
[----:B------:R-:W4:Y:S04]  /*0480*/  LDG.E.64.CONSTANT R26, desc[UR6][R40.64+0x1000] ;  /* 0x00100006281a7981 */ /* 0x000f28000c1e9b00 */
        /* <DEDUP_REMOVED lines=12> */
[----:B------:R-:W4:Y:S04]  /*0550*/  LDG.E.64.CONSTANT R34, desc[UR6][R44.64+0x2000] ;  /* 0x002000062c227981 */ /* 0x000f28000c1e9b00 */
[----:B------:R-:W4:Y:S01]  /*0560*/  LDG.E.64.CONSTANT R32, desc[UR6][R44.64+0x3000] ;  /* 0x003000062c207981 */ /* 0x000f22000c1e9b00 */
[----:B------:R-:W-:-:S05]  /*0570*/  VIADD R5, R5, 0x2000 ;  /* 0x0000200005057836 */ /* 0x000fca0000000000 */
[----:B------:R-:W-:Y:S01]  /*0580*/  ISETP.GE.AND P1, PT, R5, R0, PT ;  /* 0x000000000500720c */ /* 0x000fe20003f26270 */
[----:B--2--5:R-:W-:-:S08]  /*0590*/  DADD R8, R8, R6 ;  /* 0x0000000008087229 */ /* 0x024fd00000000006 */
[----:B---3--:R-:W-:-:S08]  /*05a0*/  DADD R8, R8, R10 ;  /* 0x0000000008087229 */ /* 0x008fd0000000000a */
[----:B----4-:R-:W-:-:S08]  /*05b0*/  DADD R8, R8, R12 ;  /* 0x0000000008087229 */ /* 0x010fd0000000000c */
[----:B------:R-:W-:-:S08]  /*05c0*/  DADD R8, R8, R30 ;  /* 0x0000000008087229 */ /* 0x000fd0000000001e */
        /* <DEDUP_REMOVED lines=11> */
[----:B------:R-:W-:Y:S01]  /*0680*/  DADD R6, R8, R32 ;  /* 0x0000000008067229 */ /* 0x000fe20000000020 */
[----:B------:R-:W-:Y:S10]  /*0690*/  @!P1 BRA `(.L_x_12) ;  /* 0xfffffffc00549947 */ /* 0x000ff4000383ffff */
.L_x_11:
[----:B------:R-:W-:Y:S05]  /*06a0*/  BSYNC.RECONVERGENT B2 ;  /* 0x0000000000027941 */ /* 0x000fea0003800200 */
.L_x_10:
[----:B------:R-:W-:Y:S01]  /*06b0*/  IMAD.IADD R0, R4, 0x1, -R5 ;  /* 0x0000000104007824 */ /* 0x000fe200078e0a05 */
[----:B------:R-:W-:Y:S04]  /*06c0*/  BSSY.RECONVERGENT B2, `(.L_x_13) ;  /* 0x0000019000027945 */ /* 0x000fe80003800200 */
[----:B------:R-:W-:-:S13]  /*06d0*/  ISETP.GT.AND P1, PT, R0, 0x800, PT ;  /* 0x000008000000780c */ /* 0x000fda0003f24270 */
[----:B------:R-:W-:Y:S05]  /*06e0*/  @!P1 BRA `(.L_x_14) ;  /* 0x0000000000589947 */ /* 0x000fea0003800000 */
        /* <DEDUP_REMOVED lines=12> */
[----:B------:R-:W-:Y:S01]  /*07b0*/  PLOP3.LUT P0, PT, PT, PT, PT, 0x8, 0x80 ;  /* 0x000000000080781c */ /* 0x000fe20003f0e170 */
[----:B------:R-:W-:Y:S01]  /*07c0*/  VIADD R5, R5, 0x1000 ;  /* 0x0000100005057836 */ /* 0x000fe20000000000 */
[----:B--2--5:R-:W-:-:S08]  /*07d0*/  DADD R10, R6, R10 ;  /* 0x00000000060a7229 */ /* 0x024fd0000000000a */
[----:B---3--:R-:W-:-:S08]  /*07e0*/  DADD R10, R10, R12 ;  /* 0x000000000a0a7229 */ /* 0x008fd0000000000c */
[----:B----4-:R-:W-:-:S08]  /*07f0*/  DADD R10, R10, R14 ;  /* 0x000000000a0a7229 */ /* 0x010fd0000000000e */
[----:B------:R-:W-:-:S08]  /*0800*/  DADD R10, R10, R16 ;  /* 0x000000000a0a7229 */ /* 0x000fd00000000010 */
[----:B------:R-:W-:-:S08]  /*0810*/  DADD R10, R10, R20 ;  /* 0x000000000a0a7229 */ /* 0x000fd00000000014 */
[----:B------:R-:W-:-:S08]  /*0820*/  DADD R10, R10, R22 ;  /* 0x000000000a0a7229 */ /* 0x000fd00000000016 */
[----:B------:R-:W-:-:S08]  /*0830*/  DADD R10, R10, R24 ;  /* 0x000000000a0a7229 */ /* 0x000fd00000000018 */
[----:B------:R-:W-:-:S11]  /*0840*/  DADD R6, R10, R26 ;  /* 0x000000000a067229 */ /* 0x000fd6000000001a */
.L_x_14:
[----:B------:R-:W-:Y:S05]  /*0850*/  BSYNC.RECONVERGENT B2 ;  /* 0x0000000000027941 */ /* 0x000fea0003800200 */
.L_x_13:
[----:B------:R-:W-:-:S13]  /*0860*/  ISETP.LT.OR P0, PT, R5, R4, P0 ;  /* 0x000000040500720c */ /* 0x000fda0000701670 */
[----:B------:R-:W-:Y:S05]  /*0870*/  @!P0 BRA `(.L_x_6) ;  /* 0x0000000000288947 */ /* 0x000fea0003800000 */
[----:B------:R-:W0:Y:S02]  /*0880*/  LDC.64 R8, c[0x0][0x380] ;  /* 0x0000e000ff087b82 */ /* 0x000e240000000a00 */
[----:B0-----:R-:W-:-:S05]  /*0890*/  IMAD.WIDE R8, R5, 0x8, R8 ;  /* 0x0000000805087825 */ /* 0x001fca00078e0208 */
[----:B------:R-:W2:Y:S04]  /*08a0*/  LDG.E.64.CONSTANT R10, desc[UR6][R8.64] ;  /* 0x00000006080a7981 */ /* 0x000ea8000c1e9b00 */
[----:B------:R-:W3:Y:S04]  /*08b0*/  LDG.E.64.CONSTANT R12, desc[UR6][R8.64+0x1000] ;  /* 0x00100006080c7981 */ /* 0x000ee8000c1e9b00 */
[----:B------:R-:W4:Y:S04]  /*08c0*/  LDG.E.64.CONSTANT R14, desc[UR6][R8.64+0x2000] ;  /* 0x00200006080e7981 */ /* 0x000f28000c1e9b00 */
[----:B------:R-:W4:Y:S01]  /*08d0*/  LDG.E.64.CONSTANT R16, desc[UR6][R8.64+0x3000] ;  /* 0x0030000608107981 */ /* 0x000f22000c1e9b00 */
[----:B--2--5:R-:W-:-:S08]  /*08e0*/  DADD R10, R6, R10 ;  /* 0x00000000060a7229 */ /* 0x024fd0000000000a */
[----:B---3--:R-:W-:-:S08]  /*08f0*/  DADD R10, R10, R12 ;  /* 0x000000000a0a7229 */ /* 0x008fd0000000000c */
[----:B----4-:R-:W-:-:S08]  /*0900*/  DADD R10, R10, R14 ;  /* 0x000000000a0a7229 */ /* 0x010fd0000000000e */
[----:B------:R-:W-:-:S11]  /*0910*/  DADD R6, R10, R16 ;  /* 0x000000000a067229 */ /* 0x000fd60000000010 */
.L_x_6:
[----:B------:R-:W-:Y:S05]  /*0920*/  BSYNC.RECONVERGENT B1 ;  /* 0x0000000000017941 */ /* 0x000fea0003800200 */
.L_x_5:
[----:B------:R-:W-:-:S13]  /*0930*/  ISETP.GE.AND P0, PT, R4, 0x200, PT ;  /* 0x000002000400780c */ /* 0x000fda0003f06270 */
[----:B------:R-:W-:Y:S05]  /*0940*/  @!P0 BRA `(.L_x_15) ;  /* 0x0000000400008947 */ /* 0x000fea0003800000 */
[----:B-----5:R-:W-:Y:S04]  /*0950*/  SHFL.DOWN PT, R4, R6, 0x1, 0x1f ;  /* 0x08201f0006047f89 */ /* 0x020fe800000e0000 */
[----:B------:R-:W0:Y:S01]  /*0960*/  SHFL.DOWN P0, R5, R7, 0x1, 0x1f ;  /* 0x08201f0007057f89 */ /* 0x000e220000000000 */
[----:B------:R-:W1:Y:S01]  /*0970*/  S2R R0, SR_LANEID ;  /* 0x0000000000007919 */ /* 0x000e620000000000 */
[----:B0-----:R-:W-:-:S10]  /*0980*/  DADD R4, R4, R6 ;  /* 0x0000000004047229 */ /* 0x001fd40000000006 */
[----:B------:R-:W-:Y:S02]  /*0990*/  FSEL R8, R4, R6, P0 ;  /* 0x0000000604087208 */ /* 0x000fe40000000000 */
[----:B------:R-:W-:Y:S02]  /*09a0*/  FSEL R9, R5, R7, P0 ;  /* 0x0000000705097208 */ /* 0x000fe40000000000 */
[----:B-1----:R-:W-:Y:S01]  /*09b0*/  ISETP.NE.AND P1, PT, R0, RZ, PT ;  /* 0x000000ff0000720c */ /* 0x002fe20003f25270 */
[----:B------:R-:W-:Y:S04]  /*09c0*/  SHFL.DOWN PT, R4, R8, 0x2, 0x1f ;  /* 0x08401f0008047f89 */ /* 0x000fe800000e0000 */
[----:B------:R-:W0:Y:S08]  /*09d0*/  SHFL.DOWN P0, R5, R9, 0x2, 0x1f ;  /* 0x08401f0009057f89 */ /* 0x000e300000000000 */
[----:B------:R-:W-:-:S02]  /*09e0*/  @!P1 MOV R2, 0x400 ;  /* 0x0000040000029802 */ /* 0x000fc40000000f00 */
[----:B------:R-:W-:-:S04]  /*09f0*/  @!P1 SHF.R.U32.HI R0, RZ, 0x2, R3 ;  /* 0x00000002ff009819 */ /* 0x000fc80000011603 */
[----:B------:R-:W-:Y:S01]  /*0a00*/  @!P1 LOP3.LUT R0, R0, 0xf8, RZ, 0xc0, !PT ;  /* 0x000000f800009812 */ /* 0x000fe200078ec0ff */
[----:B0-----:R-:W-:-:S10]  /*0a10*/  DADD R4, R4, R8 ;  /* 0x0000000004047229 */ /* 0x001fd40000000008 */
[----:B------:R-:W-:Y:S02]  /*0a20*/  FSEL R10, R4, R8, P0 ;  /* 0x00000008040a7208 */ /* 0x000fe40000000000 */
[----:B------:R-:W-:-:S03]  /*0a30*/  FSEL R11, R5, R9, P0 ;  /* 0x00000009050b7208 */ /* 0x000fc60000000000 */
[----:B------:R-:W-:Y:S04]  /*0a40*/  SHFL.DOWN PT, R4, R10, 0x4, 0x1f ;  /* 0x08801f000a047f89 */ /* 0x000fe800000e0000 */
[----:B------:R-:W0:Y:S02]  /*0a50*/  SHFL.DOWN P0, R5, R11, 0x4, 0x1f ;  /* 0x08801f000b057f89 */ /* 0x000e240000000000 */
[----:B0-----:R-:W-:-:S10]  /*0a60*/  DADD R4, R4, R10 ;  /* 0x0000000004047229 */ /* 0x001fd4000000000a */
[----:B------:R-:W-:Y:S02]  /*0a70*/  FSEL R6, R4, R10, P0 ;  /* 0x0000000a04067208 */ /* 0x000fe40000000000 */
[----:B------:R-:W-:Y:S02]  /*0a80*/  FSEL R7, R5, R11, P0 ;  /* 0x0000000b05077208 */ /* 0x000fe40000000000 */
[----:B------:R-:W0:Y:S01]  /*0a90*/  @!P1 S2R R11, SR_CgaCtaId ;  /* 0x00000000000b9919 */ /* 0x000e220000008800 */
[----:B------:R-:W-:Y:S04]  /*0aa0*/  SHFL.DOWN PT, R4, R6, 0x8, 0x1f ;  /* 0x09001f0006047f89 */ /* 0x000fe800000e0000 */
[----:B------:R-:W1:Y:S02]  /*0ab0*/  SHFL.DOWN P0, R5, R7, 0x8, 0x1f ;  /* 0x09001f0007057f89 */ /* 0x000e640000000000 */
[----:B-1----:R-:W-:Y:S01]  /*0ac0*/  DADD R4, R4, R6 ;  /* 0x0000000004047229 */ /* 0x002fe20000000006 */
[----:B0-----:R-:W-:-:S05]  /*0ad0*/  @!P1 LEA R11, R11, R2, 0x18 ;  /* 0x000000020b0b9211 */ /* 0x001fca00078ec0ff */
[----:B------:R-:W-:-:S04]  /*0ae0*/  @!P1 IMAD.IADD R11, R0, 0x1, R11 ;  /* 0x00000001000b9824 */ /* 0x000fc800078e020b */
[----:B------:R-:W-:Y:S02]  /*0af0*/  FSEL R8, R4, R6, P0 ;  /* 0x0000000604087208 */ /* 0x000fe40000000000 */
[----:B------:R-:W-:-:S03]  /*0b00*/  FSEL R9, R5, R7, P0 ;  /* 0x0000000705097208 */ /* 0x000fc60000000000 */
[----:B------:R-:W-:Y:S04]  /*0b10*/  SHFL.DOWN PT, R4, R8, 0x10, 0x1f ;  /* 0x0a001f0008047f89 */ /* 0x000fe800000e0000 */
[----:B------:R-:W0:Y:S02]  /*0b20*/  SHFL.DOWN P0, R5, R9, 0x10, 0x1f ;  /* 0x0a001f0009057f89 */ /* 0x000e240000000000 */
[----:B0-----:R-:W-:-:S10]  /*0b30*/  DADD R4, R4, R8 ;  /* 0x0000000004047229 */ /* 0x001fd40000000008 */
[----:B------:R-:W-:Y:S02]  /*0b40*/  FSEL R6, R4, R8, P0 ;  /* 0x0000000804067208 */ /* 0x000fe40000000000 */
[----:B------:R-:W-:Y:S02]  /*0b50*/  FSEL R7, R5, R9, P0 ;  /* 0x0000000905077208 */ /* 0x000fe40000000000 */
[----:B------:R-:W-:-:S03]  /*0b60*/  ISETP.NE.AND P0, PT, R3, RZ, PT ;  /* 0x000000ff0300720c */ /* 0x000fc60003f05270 */
[----:B------:R2:W-:Y:S01]  /*0b70*/  @!P1 STS.64 [R11+0x10], R6 ;  /* 0x000010060b009388 */ /* 0x0005e20000000a00 */
[----:B------:R-:W-:Y:S09]  /*0b80*/  BAR.SYNC.DEFER_BLOCKING 0x0 ;  /* 0x0000000000007b1d */ /* 0x000ff20000010000 */
[----:B------:R-:W-:Y:S05]  /*0b90*/  @P0 BRA `(.L_x_16) ;  /* 0x0000001800040947 */ /* 0x000fea0003800000 */
[----:B------:R-:W0:Y:S01]  /*0ba0*/  S2UR UR5, SR_CgaCtaId ;  /* 0x00000000000579c3 */ /* 0x000e220000008800 */
[----:B------:R-:W-:Y:S02]  /*0bb0*/  UMOV UR4, 0x400 ;  /* 0x0000040000047882 */ /* 0x000fe40000000000 */
[----:B0-----:R-:W-:-:S09]  /*0bc0*/  ULEA UR4, UR5, UR4, 0x18 ;  /* 0x0000000405047291 */ /* 0x001fd2000f8ec0ff */
[----:B------:R-:W0:Y:S04]  /*0bd0*/  LDS.64 R2, [UR4+0x18] ;  /* 0x00001804ff027984 */ /* 0x000e280008000a00 */
[----:B--2---:R-:W1:Y:S04]  /*0be0*/  LDS.128 R8, [UR4+0x20] ;  /* 0x00002004ff087984 */ /* 0x004e680008000c00 */
[----:B------:R-:W2:Y:S01]  /*0bf0*/  LDS.128 R12, [UR4+0x30] ;  /* 0x00003004ff0c7984 */ /* 0x000ea20008000c00 */
[----:B0-----:R-:W-:-:S03]  /*0c00*/  DADD R2, R6, R2 ;  /* 0x0000000006027229 */ /* 0x001fc60000000002 */
[----:B------:R-:W0:Y:S05]  /*0c10*/  LDS.128 R4, [UR4+0x40] ;  /* 0x00004004ff047984 */ /* 0x000e2a0008000c00 */
[----:B-1----:R-:W-:-:S08]  /*0c20*/  DADD R2, R2, R8 ;  /* 0x0000000002027229 */ /* 0x002fd00000000008 */
[----:B------:R-:W-:Y:S01]  /*0c30*/  DADD R2, R2, R10 ;  /* 0x0000000002027229 */ /* 0x000fe2000000000a */
[----:B------:R-:W1:Y:S07]  /*0c40*/  LDS.128 R8, [UR4+0x50] ;  /* 0x00005004ff087984 */ /* 0x000e6e0008000c00 */
[----:B--2---:R-:W-:-:S08]  /*0c50*/  DADD R2, R2, R12 ;  /* 0x0000000002027229 */ /* 0x004fd0000000000c */
[----:B------:R-:W-:Y:S01]  /*0c60*/  DADD R2, R2, R14 ;  /* 0x0000000002027229 */ /* 0x000fe2000000000e */
[----:B------:R-:W2:Y:S07]  /*0c70*/  LDS.128 R12, [UR4+0x60] ;  /* 0x00006004ff0c7984 */ /* 0x000eae0008000c00 */
[----:B0-----:R-:W-:-:S08]  /*0c80*/  DADD R2, R2, R4 ;  /* 0x0000000002027229 */ /* 0x001fd00000000004 */
[----:B------:R-:W-:Y:S01]  /*0c90*/  DADD R2, R2, R6 ;  /* 0x0000000002027229 */ /* 0x000fe20000000006 */
[----:B------:R-:W0:Y:S07]  /*0ca0*/  LDS.128 R4, [UR4+0x70] ;  /* 0x00007004ff047984 */ /* 0x000e2e0008000c00 */
[----:B-1----:R-:W-:-:S08]  /*0cb0*/  DADD R2, R2, R8 ;  /* 0x0000000002027229 */ /* 0x002fd00000000008 */
[----:B------:R-:W-:Y:S01]  /*0cc0*/  DADD R2, R2, R10 ;  /* 0x0000000002027229 */ /* 0x000fe2000000000a */
[----:B------:R-:W1:Y:S07]  /*0cd0*/  LDS.128 R8, [UR4+0x80] ;  /* 0x00008004ff087984 */ /* 0x000e6e0008000c00 */
[----:B--2---:R-:W-:-:S08]  /*0ce0*/  DADD R2, R2, R12 ;  /* 0x0000000002027229 */ /* 0x004fd0000000000c */
[----:B------:R-:W-:-:S08]  /*0cf0*/  DADD R2, R2, R14 ;  /* 0x0000000002027229 */ /* 0x000fd0000000000e */
[----:B0-----:R-:W-:-:S08]  /*0d00*/  DADD R2, R2, R4 ;  /* 0x0000000002027229 */ /* 0x001fd00000000004 */
[----:B------:R-:W-:-:S08]  /*0d10*/  DADD R2, R2, R6 ;  /* 0x0000000002027229 */ /* 0x000fd00000000006 */
[----:B-1----:R-:W-:-:S08]  /*0d20*/  DADD R2, R2, R8 ;  /* 0x0000000002027229 */ /* 0x002fd00000000008 */
[----:B------:R-:W-:Y:S01]  /*0d30*/  DADD R6, R2, R10 ;  /* 0x0000000002067229 */ /* 0x000fe2000000000a */
[----:B------:R-:W-:Y:S10]  /*0d40*/  BRA `(.L_x_16) ;  /* 0x0000001400987947 */ /* 0x000ff40003800000 */
.L_x_15:
[----:B------:R-:W-:-:S04]  /*0d50*/  LOP3.LUT R0, R3, 0x3e0, RZ, 0xc0, !PT ;  /* 0x000003e003007812 */ /* 0x000fc800078ec0ff */
[----:B------:R-:W-:Y:S01]  /*0d60*/  LOP3.LUT R9, RZ, R0, RZ, 0x33, !PT ;  /* 0x00000000ff097212 */ /* 0x000fe200078e33ff */
[----:B------:R-:W-:Y:S02]  /*0d70*/  VIADD R5, R0, 0x20 ;  /* 0x0000002000057836 */ /* 0x000fe40000000000 */
[----:B------:R-:W0:Y:S02]  /*0d80*/  S2R R0, SR_LANEID ;  /* 0x0000000000007919 */ /* 0x000e240000000000 */
[----:B------:R-:W-:Y:S01]  /*0d90*/  IMAD.IADD R9, R9, 0x1, R4 ;  /* 0x0000000109097824 */ /* 0x000fe200078e0204 */
[----:B------:R-:W-:-:S04]  /*0da0*/  ISETP.GT.AND P0, PT, R5, R4, PT ;  /* 0x000000040500720c */ /* 0x000fc80003f04270 */
[----:B------:R-:W-:-:S05]  /*0db0*/  SEL R5, R9, 0x1f, P0 ;  /* 0x0000001f09057807 */ /* 0x000fca0000000000 */
[----:B-----5:R-:W-:Y:S04]  /*0dc0*/  SHFL.DOWN PT, R8, R6, 0x1, R5 ;  /* 0x0820000006087989 */ /* 0x020fe800000e0005 */
[----:B------:R-:W1:Y:S01]  /*0dd0*/  SHFL.DOWN P0, R9, R7, 0x1, R5 ;  /* 0x0820000007097989 */ /* 0x000e620000000005 */
[----:B0-----:R-:W-:Y:S01]  /*0de0*/  ISETP.NE.AND P1, PT, R0, RZ, PT ;  /* 0x000000ff0000720c */ /* 0x001fe20003f25270 */
[----:B-1----:R-:W-:-:S12]  /*0df0*/  DADD R8, R8, R6 ;  /* 0x0000000008087229 */ /* 0x002fd80000000006 */
[----:B------:R-:W-:Y:S02]  /*0e00*/  @!P1 MOV R2, 0x400 ;  /* 0x0000040000029802 */ /* 0x000fe40000000f00 */
[----:B------:R-:W-:Y:S02]  /*0e10*/  @!P1 SHF.R.U32.HI R0, RZ, 0x2, R3 ;  /* 0x00000002ff009819 */ /* 0x000fe40000011603 */
[----:B------:R-:W-:Y:S02]  /*0e20*/  FSEL R10, R8, R6, P0 ;  /* 0x00000006080a7208 */ /* 0x000fe40000000000 */
[----:B------:R-:W-:Y:S02]  /*0e30*/  FSEL R11, R9, R7, P0 ;  /* 0x00000007090b7208 */ /* 0x000fe40000000000 */
[----:B------:R-:W-:Y:S01]  /*0e40*/  @!P1 LOP3.LUT R0, R0, 0xf8, RZ, 0xc0, !PT ;  /* 0x000000f800009812 */ /* 0x000fe200078ec0ff */
[----:B------:R-:W-:Y:S04]  /*0e50*/  SHFL.DOWN PT, R8, R10, 0x2, R5 ;  /* 0x084000000a087989 */ /* 0x000fe800000e0005 */
[----:B------:R-:W0:Y:S02]  /*0e60*/  SHFL.DOWN P0, R9, R11, 0x2, R5 ;  /* 0x084000000b097989 */ /* 0x000e240000000005 */
[----:B0-----:R-:W-:-:S10]  /*0e70*/  DADD R8, R8, R10 ;  /* 0x0000000008087229 */ /* 0x001fd4000000000a */
[----:B------:R-:W-:Y:S02]  /*0e80*/  FSEL R12, R8, R10, P0 ;  /* 0x0000000a080c7208 */ /* 0x000fe40000000000 */
[----:B------:R-:W-:-:S03]  /*0e90*/  FSEL R13, R9, R11, P0 ;  /* 0x0000000b090d7208 */ /* 0x000fc60000000000 */
[----:B------:R-:W-:Y:S04]  /*0ea0*/  SHFL.DOWN PT, R8, R12, 0x4, R5 ;  /* 0x088000000c087989 */ /* 0x000fe800000e0005 */
[----:B------:R-:W0:Y:S02]  /*0eb0*/  SHFL.DOWN P0, R9, R13, 0x4, R5 ;  /* 0x088000000d097989 */ /* 0x000e240000000005 */
[----:B0-----:R-:W-:-:S10]  /*0ec0*/  DADD R8, R8, R12 ;  /* 0x0000000008087229 */ /* 0x001fd4000000000c */
[----:B------:R-:W-:Y:S02]  /*0ed0*/  FSEL R8, R8, R12, P0 ;  /* 0x0000000c08087208 */ /* 0x000fe40000000000 */
[----:B------:R-:W-:Y:S02]  /*0ee0*/  FSEL R9, R9, R13, P0 ;  /* 0x0000000d09097208 */ /* 0x000fe40000000000 */
[----:B------:R-:W0:Y:S01]  /*0ef0*/  @!P1 S2R R13, SR_CgaCtaId ;  /* 0x00000000000d9919 */ /* 0x000e220000008800 */
[----:B------:R-:W-:Y:S04]  /*0f00*/  SHFL.DOWN PT, R6, R8, 0x8, R5 ;  /* 0x0900000008067989 */ /* 0x000fe800000e0005 */
[----:B------:R-:W1:Y:S02]  /*0f10*/  SHFL.DOWN P0, R7, R9, 0x8, R5 ;  /* 0x0900000009077989 */ /* 0x000e640000000005 */
[----:B-1----:R-:W-:Y:S01]  /*0f20*/  DADD R6, R6, R8 ;  /* 0x0000000006067229 */ /* 0x002fe20000000008 */
[----:B0-----:R-:W-:-:S05]  /*0f30*/  @!P1 LEA R13, R13, R2, 0x18 ;  /* 0x000000020d0d9211 */ /* 0x001fca00078ec0ff */
[----:B------:R-:W-:-:S04]  /*0f40*/  @!P1 IMAD.IADD R13, R0, 0x1, R13 ;  /* 0x00000001000d9824 */ /* 0x000fc800078e020d */
[----:B------:R-:W-:Y:S02]  /*0f50*/  FSEL R10, R6, R8, P0 ;  /* 0x00000008060a7208 */ /* 0x000fe40000000000 */
[----:B------:R-:W-:-:S03]  /*0f60*/  FSEL R11, R7, R9, P0 ;  /* 0x00000009070b7208 */ /* 0x000fc60000000000 */
[----:B------:R-:W-:Y:S04]  /*0f70*/  SHFL.DOWN PT, R6, R10, 0x10, R5 ;  /* 0x0a0000000a067989 */ /* 0x000fe800000e0005 */
[----:B------:R-:W0:Y:S02]  /*0f80*/  SHFL.DOWN P0, R7, R11, 0x10, R5 ;  /* 0x0a0000000b077989 */ /* 0x000e240000000005 */
        /* <DEDUP_REMOVED lines=8> */
[----:B------:R-:W-:Y:S01]  /*1010*/  UMOV UR4, 0x400 ;  /* 0x0000040000047882 */ /* 0x000fe20000000000 */
[----:B------:R-:W-:Y:S01]  /*1020*/  ISETP.GT.AND P1, PT, R4, 0x20, PT ;  /* 0x000000200400780c */ /* 0x000fe20003f24270 */
[----:B0-----:R-:W-:-:S09]  /*1030*/  ULEA UR4, UR5, UR4, 0x18 ;  /* 0x0000000405047291 */ /* 0x001fd2000f8ec0ff */
[----:B------:R-:W0:Y:S04]  /*1040*/  LDS.64 R2, [UR4+0x18] ;  /* 0x00001804ff027984 */ /* 0x000e280008000a00 */
[----:B-1----:R-:W1:Y:S04]  /*1050*/  LDS.128 R12, [UR4+0x20] ;  /* 0x00002004ff0c7984 */ /* 0x002e680008000c00 */
[----:B------:R-:W2:Y:S01]  /*1060*/  LDS.128 R8, [UR4+0x30] ;  /* 0x00003004ff087984 */ /* 0x000ea20008000c00 */
[----:B0-----:R-:W-:-:S10]  /*1070*/  DADD R2, R6, R2 ;  /* 0x0000000006027229 */ /* 0x001fd40000000002 */
[----:B------:R-:W-:Y:S02]  /*1080*/  FSEL R2, R2, R6, P1 ;  /* 0x0000000602027208 */ /* 0x000fe40000800000 */
[----:B------:R-:W-:Y:S02]  /*1090*/  FSEL R3, R3, R7, P1 ;  /* 0x0000000703037208 */ /* 0x000fe40000800000 */
[----:B------:R-:W-:-:S04]  /*10a0*/  ISETP.GT.AND P1, PT, R4, 0x40, PT ;  /* 0x000000400400780c */ /* 0x000fc80003f24270 */
[----:B-1----:R-:W-:-:S10]  /*10b0*/  DADD R12, R12, R2 ;  /* 0x000000000c0c7229 */ /* 0x002fd40000000002 */
[----:B------:R-:W-:Y:S02]  /*10c0*/  FSEL R2, R12, R2, P1 ;  /* 0x000000020c027208 */ /* 0x000fe40000800000 */
[----:B------:R-:W-:Y:S02]  /*10d0*/  FSEL R3, R13, R3, P1 ;  /* 0x000000030d037208 */ /* 0x000fe40000800000 */
[----:B------:R-:W-:-:S04]  /*10e0*/  ISETP.GT.AND P1, PT, R4, 0x60, PT ;  /* 0x000000600400780c */ /* 0x000fc80003f24270 */
[----:B------:R-:W-:-:S10]  /*10f0*/  DADD R14, R2, R14 ;  /* 0x00000000020e7229 */ /* 0x000fd4000000000e */
[----:B------:R-:W-:Y:S02]  /*1100*/  FSEL R2, R14, R2, P1 ;  /* 0x000000020e027208 */ /* 0x000fe40000800000 */
[----:B------:R-:W-:Y:S02]  /*1110*/  FSEL R3, R15, R3, P1 ;  /* 0x000000030f037208 */ /* 0x000fe40000800000 */
[----:B------:R-:W0:Y:S01]  /*1120*/  LDS.128 R12, [UR4+0x40] ;  /* 0x00004004ff0c7984 */ /* 0x000e220008000c00 */
[----:B------:R-:W-:-:S03]  /*1130*/  ISETP.GT.AND P1, PT, R4, 0x80, PT ;  /* 0x000000800400780c */ /* 0x000fc60003f24270 */
[----:B--2---:R-:W-:-:S10]  /*1140*/  DADD R8, R8, R2 ;  /* 0x0000000008087229 */ /* 0x004fd40000000002 */
[----:B------:R-:W-:Y:S02]  /*1150*/  FSEL R2, R8, R2, P1 ;  /* 0x0000000208027208 */ /* 0x000fe40000800000 */
[----:B------:R-:W-:Y:S02]  /*1160*/  FSEL R3, R9, R3, P1 ;  /* 0x0000000309037208 */ /* 0x000fe40000800000 */
[----:B------:R-:W-:-:S04]  /*1170*/  ISETP.GT.AND P1, PT, R4, 0xa0, PT ;  /* 0x000000a00400780c */ /* 0x000fc80003f24270 */
[----:B------:R-:W-:-:S10]  /*1180*/  DADD R10, R2, R10 ;  /* 0x00000000020a7229 */ /* 0x000fd4000000000a */
[----:B------:R-:W-:Y:S02]  /*1190*/  FSEL R2, R10, R2, P1 ;  /* 0x000000020a027208 */ /* 0x000fe40000800000 */
[----:B------:R-:W-:Y:S02]  /*11a0*/  FSEL R3, R11, R3, P1 ;  /* 0x000000030b037208 */ /* 0x000fe40000800000 */
[----:B------:R-:W1:Y:S01]  /*11b0*/  LDS.128 R8, [UR4+0x50] ;  /* 0x00005004ff087984 */ /* 0x000e620008000c00 */
[----:B------:R-:W-:-:S03]  /*11c0*/  ISETP.GT.AND P1, PT, R4, 0xc0, PT ;  /* 0x000000c00400780c */ /* 0x000fc60003f24270 */
[----:B0-----:R-:W-:-:S10]  /*11d0*/  DADD R12, R12, R2 ;  /* 0x000000000c0c7229 */ /* 0x001fd40000000002 */
        /* <DEDUP_REMOVED lines=8> */
[----:B-1----:R-:W-:-:S10]  /*1260*/  DADD R8, R8, R2 ;  /* 0x0000000008087229 */ /* 0x002fd40000000002 */
        /* <DEDUP_REMOVED lines=24> */
[----:B------:R-:W-:-:S04]  /*13f0*/  ISETP.GT.AND P1, PT, R4, 0x1c0, PT ;  /* 0x000001c00400780c */ /* 0x000fc80003f24270 */
[----:B0-----:R-:W-:-:S10]  /*1400*/  DADD R12, R12, R2 ;  /* 0x000000000c0c7229 */ /* 0x001fd40000000002 */
[----:B------:R-:W-:Y:S02]  /*1410*/  FSEL R2, R12, R2, P1 ;  /* 0x000000020c027208 */ /* 0x000fe40000800000 */
[----:B------:R-:W-:Y:S02]  /*1420*/  FSEL R3, R13, R3, P1 ;  /* 0x000000030d037208 */ /* 0x000fe40000800000 */
[----:B------:R-:W-:-:S04]  /*1430*/  ISETP.GT.AND P1, PT, R4, 0x1e0, PT ;  /* 0x000001e00400780c */ /* 0x000fc80003f24270 */
[----:B------:R-:W-:-:S10]  /*1440*/  DADD R14, R2, R14 ;  /* 0x00000000020e7229 */ /* 0x000fd4000000000e */
[----:B------:R-:W-:Y:S02]  /*1450*/  FSEL R6, R14, R2, P1 ;  /* 0x000000020e067208 */ /* 0x000fe40000800000 */
[----:B------:R-:W-:Y:S01]  /*1460*/  FSEL R7, R15, R3, P1 ;  /* 0x000000030f077208 */ /* 0x000fe20000800000 */
[----:B------:R-:W-:Y:S06]  /*1470*/  BRA `(.L_x_16) ;  /* 0x0000000c00cc7947 */ /* 0x000fec0003800000 */
.L_x_2:
[----:B------:R-:W0:Y:S01]  /*1480*/  S2R R41, SR_TID.X ;  /* 0x0000000000297919 */ /* 0x000e220000002100 */
[----:B------:R-:W1:Y:S02]  /*1490*/  LDCU.64 UR4, c[0x0][0x380] ;  /* 0x00007000ff0477ac */ /* 0x000e640008000a00 */
[----:B-1----:R-:W-:Y:S02]  /*14a0*/  IMAD.U32 R2, RZ, RZ, UR4 ;  /* 0x00000004ff027e24 */ /* 0x002fe4000f8e00ff */
[----:B------:R-:W-:Y:S02]  /*14b0*/  IMAD.U32 R3, RZ, RZ, UR5 ;  /* 0x00000005ff037e24 */ /* 0x000fe4000f8e00ff */
[----:B0-----:R-:W-:-:S05]  /*14c0*/  IMAD.WIDE.U32 R18, R41, 0x8, R2 ;  /* 0x0000000829127825 */ /* 0x001fca00078e0002 */
[----:B------:R-:W2:Y:S04]  /*14d0*/  LDG.E.64.CONSTANT R20, desc[UR6][R18.64] ;  /* 0x0000000612147981 */ /* 0x000ea8000c1e9b00 */
[----:B------:R-:W2:Y:S04]  /*14e0*/  LDG.E.64.CONSTANT R6, desc[UR6][R18.64+0x1000] ;  /* 0x0010000612067981 */ /* 0x000ea8000c1e9b00 */
[----:B------:R-:W3:Y:S04]  /*14f0*/  LDG.E.64.CONSTANT R8, desc[UR6][R18.64+0x2000] ;  /* 0x0020000612087981 */ /* 0x000ee8000c1e9b00 */
[----:B------:R-:W4:Y:S04]  /*1500*/  LDG.E.64.CONSTANT R10, desc[UR6][R18.64+0x3000] ;  /* 0x00300006120a7981 */ /* 0x000f28000c1e9b00 */
[----:B------:R-:W5:Y:S04]  /*1510*/  LDG.E.64.CONSTANT R12, desc[UR6][R18.64+0x4000] ;  /* 0x00400006120c7981 */ /* 0x000f68000c1e9b00 */
[----:B------:R-:W5:Y:S04]  /*1520*/  LDG.E.64.CONSTANT R14, desc[UR6][R18.64+0x5000] ;  /* 0x00500006120e7981 */ /* 0x000f68000c1e9b00 */
[----:B------:R-:W5:Y:S01]  /*1530*/  LDG.E.64.CONSTANT R16, desc[UR6][R18.64+0x6000] ;  /* 0x0060000612107981 */ /* 0x000f62000c1e9b00 */
[----:B------:R-:W-:Y:S01]  /*1540*/  ISETP.GE.U32.AND P0, PT, R4, 0x1c00, PT ;  /* 0x00001c000400780c */ /* 0x000fe20003f06070 */
[----:B------:R-:W-:Y:S01]  /*1550*/  UMOV UR4, 0xe00 ;  /* 0x00000e0000047882 */ /* 0x000fe20000000000 */
[----:B--2---:R-:W-:-:S08]  /*1560*/  DADD R6, R20, R6 ;  /* 0x0000000014067229 */ /* 0x004fd00000000006 */
[----:B---3--:R-:W-:-:S08]  /*1570*/  DADD R6, R8, R6 ;  /* 0x0000000008067229 */ /* 0x008fd00000000006 */
[----:B----4-:R-:W-:-:S08]  /*1580*/  DADD R6, R10, R6 ;  /* 0x000000000a067229 */ /* 0x010fd00000000006 */
[----:B-----5:R-:W-:-:S08]  /*1590*/  DADD R6, R12, R6 ;  /* 0x000000000c067229 */ /* 0x020fd00000000006 */
[----:B------:R-:W-:-:S08]  /*15a0*/  DADD R6, R14, R6 ;  /* 0x000000000e067229 */ /* 0x000fd00000000006 */
[----:B------:R-:W-:Y:S01]  /*15b0*/  DADD R6, R16, R6 ;  /* 0x0000000010067229 */ /* 0x000fe20000000006 */
[----:B------:R-:W-:Y:S10]  /*15c0*/  @!P0 BRA `(.L_x_17) ;  /* 0x00000000006c8947 */ /* 0x000ff40003800000 */
[----:B------:R-:W0:Y:S01]  /*15d0*/  LDC R22, c[0x0][0x390] ;  /* 0x0000e400ff167b82 */ /* 0x000e220000000800 */
[----:B------:R-:W-:Y:S01]  /*15e0*/  VIADD R23, R4, 0xfffff200 ;  /* 0xfffff20004177836 */ /* 0x000fe20000000000 */
[----:B------:R-:W-:-:S06]  /*15f0*/  UMOV UR4, 0xe00 ;  /* 0x00000e0000047882 */ /* 0x000fcc0000000000 */
[----:B------:R-:W1:Y:S02]  /*1600*/  LDC.64 R2, c[0x0][0x380] ;  /* 0x0000e000ff027b82 */ /* 0x000e640000000a00 */
.L_x_19:
[----:B------:R-:W-:-:S04]  /*1610*/  VIADD R9, R41, UR4 ;  /* 0x0000000429097c36 */ /* 0x000fc80008000000 */
[----:B-1----:R-:W-:-:S05]  /*1620*/  IMAD.WIDE.U32 R8, R9, 0x8, R2 ;  /* 0x0000000809087825 */ /* 0x002fca00078e0002 */
[----:B------:R-:W2:Y:S04]  /*1630*/  LDG.E.64.CONSTANT R4, desc[UR6][R8.64] ;  /* 0x0000000608047981 */ /* 0x000ea8000c1e9b00 */
[----:B------:R-:W3:Y:S04]  /*1640*/  LDG.E.64.CONSTANT R10, desc[UR6][R8.64+0x1000] ;  /* 0x00100006080a7981 */ /* 0x000ee8000c1e9b00 */
[----:B------:R-:W4:Y:S04]  /*1650*/  LDG.E.64.CONSTANT R12, desc[UR6][R8.64+0x2000] ;  /* 0x00200006080c7981 */ /* 0x000f28000c1e9b00 */
[----:B------:R-:W5:Y:S04]  /*1660*/  LDG.E.64.CONSTANT R14, desc[UR6][R8.64+0x3000] ;  /* 0x00300006080e7981 */ /* 0x000f68000c1e9b00 */
[----:B------:R-:W5:Y:S04]  /*1670*/  LDG.E.64.CONSTANT R16, desc[UR6][R8.64+0x4000] ;  /* 0x0040000608107981 */ /* 0x000f68000c1e9b00 */
[----:B------:R-:W5:Y:S04]  /*1680*/  LDG.E.64.CONSTANT R18, desc[UR6][R8.64+0x5000] ;  /* 0x0050000608127981 */ /* 0x000f68000c1e9b00 */
[----:B------:R-:W5:Y:S01]  /*1690*/  LDG.E.64.CONSTANT R20, desc[UR6][R8.64+0x6000] ;  /* 0x0060000608147981 */ /* 0x000f62000c1e9b00 */
[----:B--2---:R-:W-:-:S08]  /*16a0*/  DADD R4, R4, R6 ;  /* 0x0000000004047229 */ /* 0x004fd00000000006 */
[----:B---3--:R-:W-:-:S08]  /*16b0*/  DADD R4, R10, R4 ;  /* 0x000000000a047229 */ /* 0x008fd00000000004 */
[----:B----4-:R-:W-:-:S08]  /*16c0*/  DADD R4, R12, R4 ;  /* 0x000000000c047229 */ /* 0x010fd00000000004 */
[----:B-----5:R-:W-:-:S08]  /*16d0*/  DADD R4, R14, R4 ;  /* 0x000000000e047229 */ /* 0x020fd00000000004 */
[----:B------:R-:W-:Y:S01]  /*16e0*/  DADD R16, R16, R4 ;  /* 0x0000000010107229 */ /* 0x000fe20000000004 */
[----:B0-----:R-:W-:-:S04]  /*16f0*/  IMAD.MOV.U32 R4, RZ, RZ, R22 ;  /* 0x000000ffff047224 */ /* 0x001fc800078e0016 */
[----:B------:R-:W-:-:S03]  /*1700*/  VIADD R0, R4, -UR4 ;  /* 0x8000000404007c36 */ /* 0x000fc60008000000 */
[----:B------:R-:W-:Y:S02]  /*1710*/  DADD R16, R18, R16 ;  /* 0x0000000012107229 */ /* 0x000fe40000000010 */
[----:B------:R-:W-:-:S06]  /*1720*/  ISETP.GE.AND P0, PT, R0, 0xe00, PT ;  /* 0x00000e000000780c */ /* 0x000fcc0003f06270 */
[----:B------:R-:W-:-:S07]  /*1730*/  DADD R6, R20, R16 ;  /* 0x0000000014067229 */ /* 0x000fce0000000010 */
[----:B------:R-:W-:Y:S05]  /*1740*/  @!P0 BRA `(.L_x_18) ;  /* 0x00000008001c8947 */ /* 0x000fea0003800000 */
[----:B------:R-:W-:-:S06]  /*1750*/  UIADD3 UR4, UPT, UPT, UR4, 0xe00, URZ ;  /* 0x00000e0004047890 */ /* 0x000fcc000fffe0ff */
[----:B------:R-:W-:-:S13]  /*1760*/  ISETP.LT.AND P0, PT, R23, UR4, PT ;  /* 0x0000000417007c0c */ /* 0x000fda000bf01270 */
[----:B------:R-:W-:Y:S05]  /*1770*/  @!P0 BRA `(.L_x_19) ;  /* 0xfffffffc00a48947 */ /* 0x000fea000383ffff */
.L_x_17:
[----:B------:R-:W-:-:S13]  /*1780*/  ISETP.LE.AND P0, PT, R4, UR4, PT ;  /* 0x0000000404007c0c */ /* 0x000fda000bf03270 */
[----:B------:R-:W-:Y:S05]  /*1790*/  @P0 BRA `(.L_x_18) ;  /* 0x0000000800080947 */ /* 0x000fea0003800000 */
[----:B------:R-:W-:Y:S01]  /*17a0*/  VIADD R0, R4, -UR4 ;  /* 0x8000000404007c36 */ /* 0x000fe20008000000 */
[----:B------:R-:W-:Y:S04]  /*17b0*/  BSSY.RECONVERGENT B1, `(.L_x_18) ;  /* 0x0000080000017945 */ /* 0x000fe80003800200 */
[----:B------:R-:W-:-:S13]  /*17c0*/  ISETP.GE.AND P0, PT, R41, R0, PT ;  /* 0x000000002900720c */ /* 0x000fda0003f06270 */
[----:B------:R-:W-:Y:S05]  /*17d0*/  @P0 BRA `(.L_x_20) ;  /* 0x0000000400f40947 */ /* 0x000fea0003800000 */
[----:B------:R-:W-:Y:S01]  /*17e0*/  LOP3.LUT R5, RZ, R41, RZ, 0x33, !PT ;  /* 0x00000029ff057212 */ /* 0x000fe200078e33ff */
[----:B------:R-:W-:Y:S01]  /*17f0*/  BSSY.RECONVERGENT B2, `(.L_x_21) ;  /* 0x0000014000027945 */ /* 0x000fe20003800200 */
[----:B------:R-:W-:Y:S02]  /*1800*/  IMAD.MOV.U32 R45, RZ, RZ, R41 ;  /* 0x000000ffff2d7224 */ /* 0x000fe400078e0029 */
[----:B------:R-:W-:-:S04]  /*1810*/  IADD3 R4, PT, PT, R4, -UR4, R5 ;  /* 0x8000000404047c10 */ /* 0x000fc8000fffe005 */
[C---:B------:R-:W-:Y:S02]  /*1820*/  LOP3.LUT R5, R4.reuse, 0x600, RZ, 0xc0, !PT ;  /* 0x0000060004057812 */ /* 0x040fe400078ec0ff */
[----:B------:R-:W-:Y:S02]  /*1830*/  ISETP.GE.U32.AND P1, PT, R4, 0x600, PT ;  /* 0x000006000400780c */ /* 0x000fe40003f26070 */
[----:B------:R-:W-:-:S13]  /*1840*/  ISETP.NE.AND P0, PT, R5, 0x600, PT ;  /* 0x000006000500780c */ /* 0x000fda0003f05270 */
[----:B------:R-:W-:Y:S05]  /*1850*/  @!P0 BRA `(.L_x_22) ;  /* 0x0000000000348947 */ /* 0x000fea0003800000 */
[----:B------:R-:W-:Y:S01]  /*1860*/  LEA.HI R4, R4, 0x1, RZ, 0x17 ;  /* 0x0000000104047811 */ /* 0x000fe200078fb8ff */
[----:B------:R-:W-:Y:S02]  /*1870*/  VIADD R9, R41, UR4 ;  /* 0x0000000429097c36 */ /* 0x000fe40008000000 */
[----:B------:R-:W-:Y:S01]  /*1880*/  IMAD.MOV.U32 R45, RZ, RZ, R41 ;  /* 0x000000ffff2d7224 */ /* 0x000fe200078e0029 */
[----:B------:R-:W-:-:S05]  /*1890*/  LOP3.LUT R4, R4, 0x3, RZ, 0xc0, !PT ;  /* 0x0000000304047812 */ /* 0x000fca00078ec0ff */
[----:B------:R-:W-:-:S07]  /*18a0*/  IMAD.MOV R8, RZ, RZ, -R4 ;  /* 0x000000ffff087224 */ /* 0x000fce00078e0a04 */
.L_x_23:
[----:B------:R-:W-:-:S06]  /*18b0*/  IMAD.WIDE.U32 R4, R9, 0x8, R2 ;  /* 0x0000000809047825 */ /* 0x000fcc00078e0002 */
[----:B------:R-:W2:Y:S01]  /*18c0*/  LDG.E.64.CONSTANT R4, desc[UR6][R4.64] ;  /* 0x0000000604047981 */ /* 0x000ea2000c1e9b00 */
[----:B------:R-:W-:Y:S02]  /*18d0*/  VIADD R8, R8, 0x1 ;  /* 0x0000000108087836 */ /* 0x000fe40000000000 */
[----:B------:R-:W-:Y:S02]  /*18e0*/  VIADD R45, R45, 0x200 ;  /* 0x000002002d2d7836 */ /* 0x000fe40000000000 */
[----:B------:R-:W-:Y:S01]  /*18f0*/  VIADD R9, R9, 0x200 ;  /* 0x0000020009097836 */ /* 0x000fe20000000000 */
[----:B------:R-:W-:Y:S01]  /*1900*/  ISETP.NE.AND P0, PT, R8, RZ, PT ;  /* 0x000000ff0800720c */ /* 0x000fe20003f05270 */
[----:B--2---:R-:W-:-:S12]  /*1910*/  DADD R6, R4, R6 ;  /* 0x0000000004067229 */ /* 0x004fd80000000006 */
[----:B------:R-:W-:Y:S05]  /*1920*/  @P0 BRA `(.L_x_23) ;  /* 0xfffffffc00e00947 */ /* 0x000fea000383ffff */
.L_x_22:
[----:B------:R-:W-:Y:S05]  /*1930*/  BSYNC.RECONVERGENT B2 ;  /* 0x0000000000027941 */ /* 0x000fea0003800200 */
.L_x_21:
[----:B------:R-:W-:Y:S05]  /*1940*/  @!P1 BRA `(.L_x_20) ;  /* 0x0000000400989947 */ /* 0x000fea0003800000 */
[----:B------:R-:W0:Y:S01]  /*1950*/  LDCU.64 UR8, c[0x0][0x380] ;  /* 0x00007000ff0877ac */ /* 0x000e220008000a00 */
[----:B------:R-:W-:Y:S01]  /*1960*/  IMAD.IADD R9, R0, 0x1, -R45 ;  /* 0x0000000100097824 */ /* 0x000fe200078e0a2d */
[C---:B------:R-:W-:Y:S01]  /*1970*/  IADD3 R5, P0, PT, R45.reuse, UR4, RZ ;  /* 0x000000042d057c10 */ /* 0x040fe2000ff1e0ff */
[----:B------:R-:W-:Y:S01]  /*1980*/  BSSY.RECONVERGENT B2, `(.L_x_24) ;  /* 0x0000039000027945 */ /* 0x000fe20003800200 */
[----:B------:R-:W-:Y:S02]  /*1990*/  VIADD R43, R45, UR4 ;  /* 0x000000042d2b7c36 */ /* 0x000fe40008000000 */
[----:B------:R-:W-:Y:S01]  /*19a0*/  ISETP.GT.AND P1, PT, R9, 0x1800, PT ;  /* 0x000018000900780c */ /* 0x000fe20003f24270 */
[----:B------:R-:W-:Y:S01]  /*19b0*/  IMAD.X R8, RZ, RZ, RZ, P0 ;  /* 0x000000ffff087224 */ /* 0x000fe200000e06ff */
[----:B0-----:R-:W-:-:S04]  /*19c0*/  LEA R4, P0, R5, UR8, 0x3 ;  /* 0x0000000805047c11 */ /* 0x001fc8000f8018ff */
[----:B------:R-:W-:Y:S02]  /*19d0*/  LEA.HI.X R5, R5, UR9, R8, 0x3, P0 ;  /* 0x0000000905057c11 */ /* 0x000fe400080f1c08 */
[----:B------:R-:W-:-:S05]  /*19e0*/  IADD3 R4, P0, PT, R4, 0x2000, RZ ;  /* 0x0000200004047810 */ /* 0x000fca0007f1e0ff */
[----:B------:R-:W-:Y:S01]  /*19f0*/  IMAD.X R5, RZ, RZ, R5, P0 ;  /* 0x000000ffff057224 */ /* 0x000fe200000e0605 */
[----:B------:R-:W-:Y:S01]  /*1a00*/  PLOP3.LUT P0, PT, PT, PT, PT, 0x80, 0x8 ;  /* 0x000000000008781c */ /* 0x000fe20003f0f070 */
[----:B------:R-:W-:-:S12]  /*1a10*/  @!P1 BRA `(.L_x_25) ;  /* 0x0000000000bc9947 */ /* 0x000fd80003800000 */
[----:B------:R-:W-:Y:S01]  /*1a20*/  PLOP3.LUT P0, PT, PT, PT, PT, 0x8, 0x80 ;  /* 0x000000000080781c */ /* 0x000fe20003f0e170 */
[----:B------:R-:W-:-:S12]  /*1a30*/  VIADD R40, R0, 0xffffe800 ;  /* 0xffffe80000287836 */ /* 0x000fd80000000000 */
.L_x_26:
[C---:B------:R-:W-:Y:S01]  /*1a40*/  IMAD.WIDE.U32 R38, R43.reuse, 0x8, R2 ;  /* 0x000000082b267825 */ /* 0x040fe200078e0002 */
[----:B------:R-:W2:Y:S04]  /*1a50*/  LDG.E.64.CONSTANT R8, desc[UR6][R4.64+-0x1000] ;  /* 0xfff0000604087981 */ /* 0x000ea8000c1e9b00 */
[----:B------:R-:W3:Y:S04]  /*1a60*/  LDG.E.64.CONSTANT R10, desc[UR6][R4.64] ;  /* 0x00000006040a7981 */ /* 0x000ee8000c1e9b00 */
[----:B------:R-:W4:Y:S01]  /*1a70*/  LDG.E.64.CONSTANT R38, desc[UR6][R38.64] ;  /* 0x0000000626267981 */ /* 0x000f22000c1e9b00 */
[----:B------:R-:W-:-:S03]  /*1a80*/  VIADD R15, R43, 0x800 ;  /* 0x000008002b0f7836 */ /* 0x000fc60000000000 */
[----:B------:R-:W5:Y:S01]  /*1a90*/  LDG.E.64.CONSTANT R12, desc[UR6][R4.64+0x1000] ;  /* 0x00100006040c7981 */ /* 0x000f62000c1e9b00 */
[----:B------:R-:W-:-:S03]  /*1aa0*/  IMAD.WIDE.U32 R14, R15, 0x8, R2 ;  /* 0x000000080f0e7825 */ /* 0x000fc600078e0002 */
[----:B------:R-:W5:Y:S04]  /*1ab0*/  LDG.E.64.CONSTANT R16, desc[UR6][R4.64+0x3000] ;  /* 0x0030000604107981 */ /* 0x000f68000c1e9b00 */
[----:B------:R-:W5:Y:S04]  /*1ac0*/  LDG.E.64.CONSTANT R14, desc[UR6][R14.64] ;  /* 0x000000060e0e7981 */ /* 0x000f68000c1e9b00 */
[----:B------:R-:W5:Y:S01]  /*1ad0*/  LDG.E.64.CONSTANT R18, desc[UR6][R4.64+0x4000] ;  /* 0x0040000604127981 */ /* 0x000f62000c1e9b00 */
        /* <DEDUP_REMOVED lines=11> */
[----:B------:R-:W5:Y:S04]  /*1b90*/  LDG.E.64.CONSTANT R34, desc[UR6][R4.64+0xc000] ;  /* 0x00c0000604227981 */ /* 0x000f68000c1e9b00 */
[----:B------:R0:W5:Y:S01]  /*1ba0*/  LDG.E.64.CONSTANT R36, desc[UR6][R4.64+0xd000] ;  /* 0x00d0000604247981 */ /* 0x000162000c1e9b00 */
[----:B------:R-:W-:-:S05]  /*1bb0*/  VIADD R45, R45, 0x2000 ;  /* 0x000020002d2d7836 */ /* 0x000fca0000000000 */
[----:B------:R-:W-:Y:S02]  /*1bc0*/  ISETP.GE.AND P1, PT, R45, R40, PT ;  /* 0x000000282d00720c */ /* 0x000fe40003f26270 */
[----:B0-----:R-:W-:Y:S01]  /*1bd0*/  IADD3 R4, P2, PT, R4, 0x10000, RZ ;  /* 0x0001000004047810 */ /* 0x001fe20007f5e0ff */
[----:B------:R-:W-:-:S04]  /*1be0*/  VIADD R43, R43, 0x2000 ;  /* 0x000020002b2b7836 */ /* 0x000fc80000000000 */
[----:B------:R-:W-:Y:S01]  /*1bf0*/  IMAD.X R5, RZ, RZ, R5, P2 ;  /* 0x000000ffff057224 */ /* 0x000fe200010e0605 */
[----:B----4-:R-:W-:-:S08]  /*1c00*/  DADD R38, R38, R6 ;  /* 0x0000000026267229 */ /* 0x010fd00000000006 */
[----:B--2---:R-:W-:-:S08]  /*1c10*/  DADD R8, R38, R8 ;  /* 0x0000000026087229 */ /* 0x004fd00000000008 */
[----:B---3--:R-:W-:-:S08]  /*1c20*/  DADD R8, R8, R10 ;  /* 0x0000000008087229 */ /* 0x008fd0000000000a */
[----:B-----5:R-:W-:-:S08]  /*1c30*/  DADD R8, R8, R12 ;  /* 0x0000000008087229 */ /* 0x020fd0000000000c */
        /* <DEDUP_REMOVED lines=13> */
.L_x_25:
[----:B------:R-:W-:Y:S05]  /*1d10*/  BSYNC.RECONVERGENT B2 ;  /* 0x0000000000027941 */ /* 0x000fea0003800200 */
.L_x_24:
[----:B------:R-:W-:Y:S01]  /*1d20*/  IMAD.IADD R8, R0, 0x1, -R45 ;  /* 0x0000000100087824 */ /* 0x000fe200078e0a2d */
[----:B------:R-:W-:Y:S04]  /*1d30*/  BSSY.RECONVERGENT B2, `(.L_x_27) ;  /* 0x000001c000027945 */ /* 0x000fe80003800200 */
[----:B------:R-:W-:-:S13]  /*1d40*/  ISETP.GT.AND P1, PT, R8, 0x800, PT ;  /* 0x000008000800780c */ /* 0x000fda0003f24270 */
[----:B------:R-:W-:Y:S05]  /*1d50*/  @!P1 BRA `(.L_x_28) ;  /* 0x0000000000649947 */ /* 0x000fea0003800000 */
        /* <DEDUP_REMOVED lines=9> */
[----:B------:R-:W5:Y:S04]  /*1df0*/  LDG.E.64.CONSTANT R22, desc[UR6][R4.64+0x4000] ;  /* 0x0040000604167981 */ /* 0x000f68000c1e9b00 */
[----:B------:R0:W5:Y:S01]  /*1e00*/  LDG.E.64.CONSTANT R8, desc[UR6][R4.64+0x5000] ;  /* 0x0050000604087981 */ /* 0x000162000c1e9b00 */
[----:B------:R-:W-:Y:S01]  /*1e10*/  PLOP3.LUT P0, PT, PT, PT, PT, 0x8, 0x80 ;  /* 0x000000000080781c */ /* 0x000fe20003f0e170 */
[----:B------:R-:W-:-:S02]  /*1e20*/  VIADD R45, R45, 0x1000 ;  /* 0x000010002d2d7836 */ /* 0x000fc40000000000 */
[----:B------:R-:W-:Y:S01]  /*1e30*/  VIADD R43, R43, 0x1000 ;  /* 0x000010002b2b7836 */ /* 0x000fe20000000000 */
[----:B----4-:R-:W-:-:S08]  /*1e40*/  DADD R6, R6, R10 ;  /* 0x0000000006067229 */ /* 0x010fd0000000000a */
[----:B--2---:R-:W-:-:S08]  /*1e50*/  DADD R6, R6, R12 ;  /* 0x0000000006067229 */ /* 0x004fd0000000000c */
[----:B---3--:R-:W-:-:S08]  /*1e60*/  DADD R6, R6, R14 ;  /* 0x0000000006067229 */ /* 0x008fd0000000000e */
[----:B-----5:R-:W-:-:S08]  /*1e70*/  DADD R6, R6, R16 ;  /* 0x0000000006067229 */ /* 0x020fd00000000010 */
[----:B------:R-:W-:-:S08]  /*1e80*/  DADD R6, R6, R18 ;  /* 0x0000000006067229 */ /* 0x000fd00000000012 */
[----:B------:R-:W-:Y:S01]  /*1e90*/  DADD R6, R6, R20 ;  /* 0x0000000006067229 */ /* 0x000fe20000000014 */
[----:B------:R-:W-:-:S07]  /*1ea0*/  IADD3 R10, P1, PT, R4, 0x8000, RZ ;  /* 0x00008000040a7810 */ /* 0x000fce0007f3e0ff */
[----:B------:R-:W-:Y:S01]  /*1eb0*/  DADD R6, R6, R22 ;  /* 0x0000000006067229 */ /* 0x000fe20000000016 */
[----:B0-----:R-:W-:Y:S02]  /*1ec0*/  IMAD.X R5, RZ, RZ, R5, P1 ;  /* 0x000000ffff057224 */ /* 0x001fe400008e0605 */
[----:B------:R-:W-:-:S05]  /*1ed0*/  IMAD.MOV.U32 R4, RZ, RZ, R10 ;  /* 0x000000ffff047224 */ /* 0x000fca00078e000a */
[----:B------:R-:W-:-:S11]  /*1ee0*/  DADD R6, R6, R8 ;  /* 0x0000000006067229 */ /* 0x000fd60000000008 */
.L_x_28:
[----:B------:R-:W-:Y:S05]  /*1ef0*/  BSYNC.RECONVERGENT B2 ;  /* 0x0000000000027941 */ /* 0x000fea0003800200 */
.L_x_27:
[----:B------:R-:W-:-:S13]  /*1f00*/  ISETP.LT.OR P0, PT, R45, R0, P0 ;  /* 0x000000002d00720c */ /* 0x000fda0000701670 */
[----:B------:R-:W-:Y:S05]  /*1f10*/  @!P0 BRA `(.L_x_20) ;  /* 0x0000000000248947 */ /* 0x000fea0003800000 */
[----:B------:R-:W-:Y:S01]  /*1f20*/  IMAD.WIDE.U32 R2, R43, 0x8, R2 ;  /* 0x000000082b027825 */ /* 0x000fe200078e0002 */
[----:B------:R-:W2:Y:S04]  /*1f30*/  LDG.E.64.CONSTANT R8, desc[UR6][R4.64+-0x1000] ;  /* 0xfff0000604087981 */ /* 0x000ea8000c1e9b00 */
[----:B------:R-:W3:Y:S04]  /*1f40*/  LDG.E.64.CONSTANT R10, desc[UR6][R4.64] ;  /* 0x00000006040a7981 */ /* 0x000ee8000c1e9b00 */
[----:B------:R-:W4:Y:S04]  /*1f50*/  LDG.E.64.CONSTANT R2, desc[UR6][R2.64] ;  /* 0x0000000602027981 */ /* 0x000f28000c1e9b00 */
[----:B------:R-:W5:Y:S01]  /*1f60*/  LDG.E.64.CONSTANT R12, desc[UR6][R4.64+0x1000] ;  /* 0x00100006040c7981 */ /* 0x000f62000c1e9b00 */
[----:B----4-:R-:W-:-:S08]  /*1f70*/  DADD R6, R6, R2 ;  /* 0x0000000006067229 */ /* 0x010fd00000000002 */
[----:B--2---:R-:W-:-:S08]  /*1f80*/  DADD R6, R6, R8 ;  /* 0x0000000006067229 */ /* 0x004fd00000000008 */
[----:B---3--:R-:W-:-:S08]  /*1f90*/  DADD R6, R6, R10 ;  /* 0x0000000006067229 */ /* 0x008fd0000000000a */
[----:B-----5:R-:W-:-:S11]  /*1fa0*/  DADD R6, R6, R12 ;  /* 0x0000000006067229 */ /* 0x020fd6000000000c */
.L_x_20:
[----:B------:R-:W-:Y:S05]  /*1fb0*/  BSYNC.RECONVERGENT B1 ;  /* 0x0000000000017941 */ /* 0x000fea0003800200 */
.L_x_18:
[----:B------:R-:W-:Y:S04]  /*1fc0*/  SHFL.DOWN PT, R2, R6, 0x1, 0x1f ;  /* 0x08201f0006027f89 */ /* 0x000fe800000e0000 */
        /* <DEDUP_REMOVED lines=19> */
[----:B------:R-:W-:Y:S01]  /*2100*/  @!P1 MOV R8, 0x400 ;  /* 0x0000040000089802 */ /* 0x000fe20000000f00 */
        /* <DEDUP_REMOVED lines=16> */
[----:B------:R-:W1:Y:S01]  /*2210*/  S2UR UR5, SR_CgaCtaId ;  /* 0x00000000000579c3 */ /* 0x000e620000008800 */
[----:B------:R-:W-:Y:S02]  /*2220*/  UMOV UR4, 0x400 ;  /* 0x0000040000047882 */ /* 0x000fe40000000000 */
[----:B-1----:R-:W-:-:S09]  /*2230*/  ULEA UR4, UR5, UR4, 0x18 ;  /* 0x0000000405047291 */ /* 0x002fd2000f8ec0ff */
[----:B------:R-:W1:Y:S04]  /*2240*/  LDS.64 R2, [UR4+0x18] ;  /* 0x00001804ff027984 */ /* 0x000e680008000a00 */
[----:B0-----:R-:W0:Y:S04]  /*2250*/  LDS.128 R8, [UR4+0x20] ;  /* 0x00002004ff087984 */ /* 0x001e280008000c00 */
[----:B------:R-:W2:Y:S01]  /*2260*/  LDS.128 R12, [UR4+0x30] ;  /* 0x00003004ff0c7984 */ /* 0x000ea20008000c00 */
[----:B-1----:R-:W-:-:S03]  /*2270*/  DADD R2, R6, R2 ;  /* 0x0000000006027229 */ /* 0x002fc60000000002 */
[----:B------:R-:W1:Y:S05]  /*2280*/  LDS.128 R4, [UR4+0x40] ;  /* 0x00004004ff047984 */ /* 0x000e6a0008000c00 */
[----:B0-----:R-:W-:-:S08]  /*2290*/  DADD R2, R2, R8 ;  /* 0x0000000002027229 */ /* 0x001fd00000000008 */
[----:B------:R-:W-:Y:S01]  /*22a0*/  DADD R2, R2, R10 ;  /* 0x0000000002027229 */ /* 0x000fe2000000000a */
[----:B------:R-:W0:Y:S07]  /*22b0*/  LDS.128 R8, [UR4+0x50] ;  /* 0x00005004ff087984 */ /* 0x000e2e0008000c00 */
[----:B--2---:R-:W-:-:S08]  /*22c0*/  DADD R2, R2, R12 ;  /* 0x0000000002027229 */ /* 0x004fd0000000000c */
[----:B------:R-:W-:Y:S01]  /*22d0*/  DADD R2, R2, R14 ;  /* 0x0000000002027229 */ /* 0x000fe2000000000e */
[----:B------:R-:W2:Y:S07]  /*22e0*/  LDS.128 R12, [UR4+0x60] ;  /* 0x00006004ff0c7984 */ /* 0x000eae0008000c00 */
[----:B-1----:R-:W-:-:S08]  /*22f0*/  DADD R2, R2, R4 ;  /* 0x0000000002027229 */ /* 0x002fd00000000004 */
[----:B------:R-:W-:Y:S01]  /*2300*/  DADD R2, R2, R6 ;  /* 0x0000000002027229 */ /* 0x000fe20000000006 */
[----:B------:R-:W1:Y:S07]  /*2310*/  LDS.128 R4, [UR4+0x70] ;  /* 0x00007004ff047984 */ /* 0x000e6e0008000c00 */
[----:B0-----:R-:W-:-:S08]  /*2320*/  DADD R2, R2, R8 ;  /* 0x0000000002027229 */ /* 0x001fd00000000008 */
[----:B------:R-:W-:Y:S01]  /*2330*/  DADD R2, R2, R10 ;  /* 0x0000000002027229 */ /* 0x000fe2000000000a */
[----:B------:R-:W0:Y:S07]  /*2340*/  LDS.128 R8, [UR4+0x80] ;  /* 0x00008004ff087984 */ /* 0x000e2e0008000c00 */
[----:B--2---:R-:W-:-:S08]  /*2350*/  DADD R2, R2, R12 ;  /* 0x0000000002027229 */ /* 0x004fd0000000000c */
[----:B------:R-:W-:-:S08]  /*2360*/  DADD R2, R2, R14 ;  /* 0x0000000002027229 */ /* 0x000fd0000000000e */
[----:B-1----:R-:W-:-:S08]  /*2370*/  DADD R2, R2, R4 ;  /* 0x0000000002027229 */ /* 0x002fd00000000004 */
[----:B------:R-:W-:-:S08]  /*2380*/  DADD R2, R2, R6 ;  /* 0x0000000002027229 */ /* 0x000fd00000000006 */
[----:B0-----:R-:W-:-:S08]  /*2390*/  DADD R2, R2, R8 ;  /* 0x0000000002027229 */ /* 0x001fd00000000008 */
[----:B------:R-:W-:-:S11]  /*23a0*/  DADD R6, R2, R10 ;  /* 0x0000000002067229 */ /* 0x000fd6000000000a */
.L_x_16:
[----:B------:R-:W-:Y:S05]  /*23b0*/  BSYNC.RECONVERGENT B0 ;  /* 0x0000000000007941 */ /* 0x000fea0003800200 */
.L_x_1:
[----:B------:R-:W-:Y:S05]  /*23c0*/  @P0 EXIT ;  /* 0x000000000000094d */ /* 0x000fea0003800000 */
[----:B------:R-:W0:Y:S01]  /*23d0*/  LDCU.64 UR4, c[0x0][0x398] ;  /* 0x00007300ff0477ac */ /* 0x000e220008000a00 */
[----:B------:R-:W3:Y:S01]  /*23e0*/  LDC.64 R2, c[0x0][0x388] ;  /* 0x0000e200ff027b82 */ /* 0x000ee20000000a00 */
[----:B012---:R-:W-:-:S07]  /*23f0*/  DADD R6, R6, UR4 ;  /* 0x0000000406067e29 */ /* 0x007fce0008000000 */
[----:B---3--:R-:W-:Y:S01]  /*2400*/  STG.E.64 desc[UR6][R2.64], R6 ;  /* 0x0000000602007986 */ /* 0x008fe2000c101b06 */
[----:B------:R-:W-:Y:S05]  /*2410*/  EXIT ;  /* 0x000000000000794d */ /* 0x000fea0003800000 */
.L_x_29:
[----:B------:R-:W-:-:S00]  /*2420*/  BRA `(.L_x_29) ;  /* 0xfffffffc00fc7947 */ /* 0x000fc0000383ffff */
[----:B------:R-:W-:-:S00]  /*2430*/  NOP ;  /* 0x0000000000007918 */ /* 0x000fc00000000000 */
        /* <DEDUP_REMOVED lines=12> */
.L_x_94:


//--------------------- .text._ZN3cub18CUB_300001_SM_10006detail6reduce18DeviceReduceKernelINS2_10policy_hubIdyN4cuda3std3__44plusIvEEE10Policy1000EPdyS9_dNS7_10__identityEEEvT0_PT3_T1_NS0_13GridEvenShareISH_EET2_T4_ --------------------------
	.section	.text._ZN3cub18CUB_300001_SM_10006detail6reduce18DeviceReduceKernelINS2_10policy_hubIdyN4cuda3std3__44plusIvEEE10Policy1000EPdyS9_dNS7_10__identityEEEvT0_PT3_T1_NS0_13GridEvenShareISH_EET2_T4_,"ax",@progbits
	.align	128
        .global         _ZN3cub18CUB_300001_SM_10006detail6reduce18DeviceReduceKernelINS2_10policy_hubIdyN4cuda3std3__44plusIvEEE10Policy1000EPdyS9_dNS7_10__identityEEEvT0_PT3_T1_NS0_13GridEvenShareISH_EET2_T4_
        .type           _ZN3cub18CUB_300001_SM_10006detail6reduce18DeviceReduceKernelINS2_10policy_hubIdyN4cuda3std3__44plusIvEEE10Policy1000EPdyS9_dNS7_10__identityEEEvT0_PT3_T1_NS0_13GridEvenShareISH_EET2_T4_,@function
        .size           _ZN3cub18CUB_300001_SM_10006detail6reduce18DeviceReduceKernelINS2_10policy_hubIdyN4cuda3std3__44plusIvEEE10Policy1000EPdyS9_dNS7_10__identityEEEvT0_PT3_T1_NS0_13GridEvenShareISH_EET2_T4_,(.L_x_95 - _ZN3cub18CUB_300001_SM_10006detail6reduce18DeviceReduceKernelINS2_10policy_hubIdyN4cuda3std3__44plusIvEEE10Policy1000EPdyS9_dNS7_10__identityEEEvT0_PT3_T1_NS0_13GridEvenShareISH_EET2_T4_)
        .other          _ZN3cub18CUB_300001_SM_10006detail6reduce18DeviceReduceKernelINS2_10policy_hubIdyN4cuda3std3__44plusIvEEE10Policy1000EPdyS9_dNS7_10__identityEEEvT0_PT3_T1_NS0_13GridEvenShareISH_EET2_T4_,@"STO_CUDA_ENTRY STV_DEFAULT"
_ZN3cub18CUB_300001_SM_10006detail6reduce18DeviceReduceKernelINS2_10policy_hubIdyN4cuda3std3__44plusIvEEE10Policy1000EPdyS9_dNS7_10__identityEEEvT0_PT3_T1_NS0_13GridEvenShareISH_EET2_T4_:
.text._ZN3cub18CUB_300001_SM_10006detail6reduce18DeviceReduceKernelINS2_10policy_hubIdyN4cuda3std3__44plusIvEEE10Policy1000EPdyS9_dNS7_10__identityEEEvT0_PT3_T1_NS0_13GridEvenShareISH_EET2_T4_:
[----:B------:R-:W-:Y:S08]  /*0000*/  LDC R1, c[0x0][0x37c] ;  /* 0x0000df00ff017b82 */ /* 0x000ff00000000800 */
[----:B------:R-:W0:Y:S01]  /*0010*/  S2UR UR11, SR_CTAID.X ;  /* 0x00000000000b79c3 */ /* 0x000e220000002500 */
[----:B------:R-:W1:Y:S01]  /*0020*/  LDCU.64 UR8, c[0x0][0x3b8] ;  /* 0x00007700ff0877ac */ /* 0x000e620008000a00 */
[----:B------:R-:W-:Y:S01]  /*0030*/  BSSY.RECONVERGENT B0, `(.L_x_30) ;  /* 0x0000252000007945 */ /* 0x000fe20003800200 */
[----:B------:R-:W2:Y:S01]  /*0040*/  LDCU UR5, c[0x0][0x3c0] ;  /* 0x00007800ff0577ac */ /* 0x000ea20008000800 */
[----:B------:R-:W3:Y:S01]  /*0050*/  LDCU.64 UR14, c[0x0][0x358] ;  /* 0x00006b00ff0e77ac */ /* 0x000ee20008000a00 */
[----:B-1----:R-:W-:-:S02]  /*0060*/  IMAD.U32 R2, RZ, RZ, UR8 ;  /* 0x00000008ff027e24 */ /* 0x002fc4000f8e00ff */
[----:B------:R-:W-:Y:S01]  /*0070*/  IMAD.U32 R3, RZ, RZ, UR9 ;  /* 0x00000009ff037e24 */ /* 0x000fe2000f8e00ff */
[----:B--2---:R-:W-:Y:S02]  /*0080*/  UIMAD UR5, UR5, 0xe00, URZ ;  /* 0x00000e00050578a4 */ /* 0x004fe4000f8e02ff */
[----:B0-----:R-:W-:Y:S02]  /*0090*/  UIMAD UR6, UR11, 0xe00, URZ ;  /* 0x00000e000b0678a4 */ /* 0x001fe4000f8e02ff */
[----:B------:R-:W-:-:S04]  /*00a0*/  USHF.R.S32.HI UR16, URZ, 0x1f, UR5 ;  /* 0x0000001fff107899 */ /* 0x000fc80008011405 */
[----:B------:R-:W-:-:S04]  /*00b0*/  IADD3 R16, P1, PT, R2, -UR6, RZ ;  /* 0x8000000602107c10 */ /* 0x000fc8000ff3e0ff */
[----:B------:R-:W-:Y:S02]  /*00c0*/  ISETP.GT.U32.AND P0, PT, R16, 0xdff, PT ;  /* 0x00000dff1000780c */ /* 0x000fe40003f04070 */
[----:B------:R-:W-:-:S04]  /*00d0*/  IADD3.X R17, PT, PT, R3, -0x1, RZ, P1, !PT ;  /* 0xffffffff03117810 */ /* 0x000fc80000ffe4ff */
[----:B------:R-:W-:-:S13]  /*00e0*/  ISETP.GT.U32.AND.EX P0, PT, R17, RZ, PT, P0 ;  /* 0x000000ff1100720c */ /* 0x000fda0003f04100 */
[----:B---3--:R-:W-:Y:S05]  /*00f0*/  @P0 BRA `(.L_x_31) ;  /* 0x0000001000f00947 */ /* 0x008fea0003800000 */
[----:B------:R-:W0:Y:S01]  /*0100*/  S2R R0, SR_TID.X ;  /* 0x0000000000007919 */ /* 0x000e220000002100 */
[----:B------:R-:W-:Y:S01]  /*0110*/  VIADD R3, R2, -UR6 ;  /* 0x8000000602037c36 */ /* 0x000fe20008000000 */
[----:B------:R-:W-:Y:S01]  /*0120*/  BSSY.RECONVERGENT B1, `(.L_x_32) ;  /* 0x000000a000017945 */ /* 0x000fe20003800200 */
[----:B------:R-:W-:-:S03]  /*0130*/  CS2R R16, SRZ ;  /* 0x0000000000107805 */ /* 0x000fc6000001ff00 */
[----:B0-----:R-:W-:Y:S01]  /*0140*/  ISETP.GE.AND P0, PT, R0, R3, PT ;  /* 0x000000030000720c */ /* 0x001fe20003f06270 */
[----:B------:R-:W-:-:S12]  /*0150*/  IMAD.MOV.U32 R28, RZ, RZ, R0 ;  /* 0x000000ffff1c7224 */ /* 0x000fd800078e0000 */
[----:B------:R-:W-:Y:S05]  /*0160*/  @P0 BRA `(.L_x_33) ;  /* 0x0000000000140947 */ /* 0x000fea0003800000 */
[----:B------:R-:W0:Y:S01]  /*0170*/  LDC.64 R16, c[0x0][0x380] ;  /* 0x0000e000ff107b82 */ /* 0x000e220000000a00 */
[----:B------:R-:W-:-:S04]  /*0180*/  VIADD R5, R0, UR6 ;  /* 0x0000000600057c36 */ /* 0x000fc80008000000 */
[----:B0-----:R-:W-:-:S06]  /*0190*/  IMAD.WIDE.U32 R16, R5, 0x8, R16 ;  /* 0x0000000805107825 */ /* 0x001fcc00078e0010 */
[----:B------:R-:W5:Y:S01]  /*01a0*/  LDG.E.64.CONSTANT R16, desc[UR14][R16.64] ;  /* 0x0000000e10107981 */ /* 0x000f62000c1e9b00 */
[----:B------:R-:W-:-:S07]  /*01b0*/  VIADD R28, R0, 0x200 ;  /* 0x00000200001c7836 */ /* 0x000fce0000000000 */
.L_x_33:
[----:B------:R-:W-:Y:S05]  /*01c0*/  BSYNC.RECONVERGENT B1 ;  /* 0x0000000000017941 */ /* 0x000fea0003800200 */
.L_x_32:
[----:B------:R-:W-:Y:S01]  /*01d0*/  ISETP.GE.AND P0, PT, R28, R3, PT ;  /* 0x000000031c00720c */ /* 0x000fe20003f06270 */
[----:B------:R-:W-:-:S12]  /*01e0*/  BSSY.RECONVERGENT B1, `(.L_x_34) ;  /* 0x0000078000017945 */ /* 0x000fd80003800200 */
[----:B------:R-:W-:Y:S05]  /*01f0*/  @P0 BRA `(.L_x_35) ;  /* 0x0000000400d80947 */ /* 0x000fea0003800000 */
[----:B------:R-:W-:Y:S01]  /*0200*/  LOP3.LUT R5, RZ, R28, RZ, 0x33, !PT ;  /* 0x0000001cff057212 */ /* 0x000fe200078e33ff */
[----:B------:R-:W-:Y:S03]  /*0210*/  BSSY.RECONVERGENT B2, `(.L_x_36) ;  /* 0x0000019000027945 */ /* 0x000fe60003800200 */
[----:B------:R-:W-:-:S04]  /*0220*/  IADD3 R2, PT, PT, R2, -UR6, R5 ;  /* 0x8000000602027c10 */ /* 0x000fc8000fffe005 */
[C---:B------:R-:W-:Y:S02]  /*0230*/  LOP3.LUT R4, R2.reuse, 0x600, RZ, 0xc0, !PT ;  /* 0x0000060002047812 */ /* 0x040fe400078ec0ff */
[----:B------:R-:W-:Y:S02]  /*0240*/  ISETP.GE.U32.AND P0, PT, R2, 0x600, PT ;  /* 0x000006000200780c */ /* 0x000fe40003f06070 */
[----:B------:R-:W-:-:S13]  /*0250*/  ISETP.NE.AND P1, PT, R4, 0x600, PT ;  /* 0x000006000400780c */ /* 0x000fda0003f25270 */
[----:B------:R-:W-:Y:S05]  /*0260*/  @!P1 BRA `(.L_x_37) ;  /* 0x00000000004c9947 */ /* 0x000fea0003800000 */
[----:B------:R-:W0:Y:S01]  /*0270*/  LDCU.64 UR4, c[0x0][0x380] ;  /* 0x00007000ff0477ac */ /* 0x000e220008000a00 */
[----:B------:R-:W-:Y:S01]  /*0280*/  IMAD.WIDE.U32 R4, R28, 0x8, RZ ;  /* 0x000000081c047825 */ /* 0x000fe200078e00ff */
[----:B------:R-:W-:-:S03]  /*0290*/  LEA.HI R2, R2, 0x1, RZ, 0x17 ;  /* 0x0000000102027811 */ /* 0x000fc600078fb8ff */
[----:B------:R-:W-:Y:S01]  /*02a0*/  IMAD.U32 R7, RZ, RZ, UR11 ;  /* 0x0000000bff077e24 */ /* 0x000fe2000f8e00ff */
[----:B------:R-:W-:-:S03]  /*02b0*/  LOP3.LUT R2, R2, 0x3, RZ, 0xc0, !PT ;  /* 0x0000000302027812 */ /* 0x000fc600078ec0ff */
[----:B------:R-:W-:-:S04]  /*02c0*/  IMAD.WIDE.U32 R4, R7, 0x7000, R4 ;  /* 0x0000700007047825 */ /* 0x000fc800078e0004 */
[----:B------:R-:W-:Y:S01]  /*02d0*/  IMAD.MOV R2, RZ, RZ, -R2 ;  /* 0x000000ffff027224 */ /* 0x000fe200078e0a02 */
[----:B0-----:R-:W-:-:S04]  /*02e0*/  IADD3 R6, P1, PT, R4, UR4, RZ ;  /* 0x0000000404067c10 */ /* 0x001fc8000ff3e0ff */
[----:B------:R-:W-:-:S09]  /*02f0*/  IADD3.X R7, PT, PT, R5, UR5, RZ, P1, !PT ;  /* 0x0000000505077c10 */ /* 0x000fd20008ffe4ff */
.L_x_38:
        /* <DEDUP_REMOVED lines=10> */
.L_x_37:
[----:B------:R-:W-:Y:S05]  /*03a0*/  BSYNC.RECONVERGENT B2 ;  /* 0x0000000000027941 */ /* 0x000fea0003800200 */
.L_x_36:
[----:B------:R-:W-:Y:S05]  /*03b0*/  @!P0 BRA `(.L_x_35) ;  /* 0x0000000400688947 */ /* 0x000fea0003800000 */
[----:B------:R-:W0:Y:S01]  /*03c0*/  LDC.64 R4, c[0x0][0x380] ;  /* 0x0000e000ff047b82 */ /* 0x000e220000000a00 */
[----:B------:R-:W-:Y:S01]  /*03d0*/  IMAD.IADD R2, R3, 0x1, -R28 ;  /* 0x0000000103027824 */ /* 0x000fe200078e0a1c */
[----:B------:R-:W-:Y:S01]  /*03e0*/  BSSY.RECONVERGENT B2, `(.L_x_39) ;  /* 0x0000032000027945 */ /* 0x000fe20003800200 */
[----:B------:R-:W-:Y:S01]  /*03f0*/  IMAD.U32 R7, RZ, RZ, UR11 ;  /* 0x0000000bff077e24 */ /* 0x000fe2000f8e00ff */
[----:B------:R-:W-:Y:S02]  /*0400*/  PLOP3.LUT P0, PT, PT, PT, PT, 0x80, 0x8 ;  /* 0x000000000008781c */ /* 0x000fe40003f0f070 */
[----:B------:R-:W-:Y:S01]  /*0410*/  ISETP.GT.AND P1, PT, R2, 0x1800, PT ;  /* 0x000018000200780c */ /* 0x000fe20003f24270 */
[----:B0-----:R-:W-:-:S12]  /*0420*/  IMAD.WIDE.U32 R4, R7, 0x7000, R4 ;  /* 0x0000700007047825 */ /* 0x001fd800078e0004 */
[----:B------:R-:W-:Y:S05]  /*0430*/  @!P1 BRA `(.L_x_40) ;  /* 0x0000000000b09947 */ /* 0x000fea0003800000 */
[----:B------:R-:W-:Y:S01]  /*0440*/  PLOP3.LUT P0, PT, PT, PT, PT, 0x8, 0x80 ;  /* 0x000000000080781c */ /* 0x000fe20003f0e170 */
[----:B------:R-:W-:-:S12]  /*0450*/  VIADD R2, R3, 0xffffe800 ;  /* 0xffffe80003027836 */ /* 0x000fd80000000000 */
.L_x_41:
[----:B------:R-:W-:-:S05]  /*0460*/  IMAD.WIDE R26, R28, 0x8, R4 ;  /* 0x000000081c1a7825 */ /* 0x000fca00078e0204 */
[----:B------:R-:W2:Y:S04]  /*0470*/  LDG.E.64.CONSTANT R18, desc[UR14][R26.64] ;  /* 0x0000000e1a127981 */ /* 0x000ea8000c1e9b00 */
[----:B------:R-:W3:Y:S04]  /*0480*/  LDG.E.64.CONSTANT R14, desc[UR14][R26.64+0x1000] ;  /* 0x0010000e1a0e7981 */ /* 0x000ee8000c1e9b00 */
[----:B------:R-:W4:Y:S01]  /*0490*/  LDG.E.64.CONSTANT R12, desc[UR14][R26.64+0x2000] ;  /* 0x0020000e1a0c7981 */ /* 0x000f22000c1e9b00 */
[----:B------:R-:W-:-:S03]  /*04a0*/  VIADD R25, R28, 0x800 ;  /* 0x000008001c197836 */ /* 0x000fc60000000000 */
[----:B------:R0:W4:Y:S01]  /*04b0*/  LDG.E.64.CONSTANT R10, desc[UR14][R26.64+0x3000] ;  /* 0x0030000e1a0a7981 */ /* 0x000122000c1e9b00 */
[----:B------:R-:W-:-:S05]  /*04c0*/  IMAD.WIDE R24, R25, 0x8, R4 ;  /* 0x0000000819187825 */ /* 0x000fca00078e0204 */
[----:B------:R-:W4:Y:S04]  /*04d0*/  LDG.E.64.CONSTANT R8, desc[UR14][R24.64] ;  /* 0x0000000e18087981 */ /* 0x000f28000c1e9b00 */
[----:B------:R-:W4:Y:S04]  /*04e0*/  LDG.E.64.CONSTANT R6, desc[UR14][R24.64+0x1000] ;  /* 0x0010000e18067981 */ /* 0x000f28000c1e9b00 */
[----:B------:R-:W4:Y:S01]  /*04f0*/  LDG.E.64.CONSTANT R20, desc[UR14][R24.64+0x2000] ;  /* 0x0020000e18147981 */ /* 0x000f22000c1e9b00 */
[----:B------:R-:W-:-:S03]  /*0500*/  VIADD R29, R28, 0x1000 ;  /* 0x000010001c1d7836 */ /* 0x000fc60000000000 */
[----:B------:R1:W4:Y:S01]  /*0510*/  LDG.E.64.CONSTANT R22, desc[UR14][R24.64+0x3000] ;  /* 0x0030000e18167981 */ /* 0x000322000c1e9b00 */
[----:B0-----:R-:W-:-:S04]  /*0520*/  IMAD.WIDE R26, R29, 0x8, R4 ;  /* 0x000000081d1a7825 */ /* 0x001fc800078e0204 */
[----:B------:R-:W-:-:S04]  /*0530*/  VIADD R29, R28, 0x1800 ;  /* 0x000018001c1d7836 */ /* 0x000fc80000000000 */
[----:B-1----:R-:W-:Y:S01]  /*0540*/  IMAD.WIDE R24, R29, 0x8, R4 ;  /* 0x000000081d187825 */ /* 0x002fe200078e0204 */
[----:B--2--5:R-:W-:Y:S01]  /*0550*/  DADD R16, R18, R16 ;  /* 0x0000000012107229 */ /* 0x024fe20000000010 */
[----:B------:R-:W2:Y:S07]  /*0560*/  LDG.E.64.CONSTANT R18, desc[UR14][R26.64] ;  /* 0x0000000e1a127981 */ /* 0x000eae000c1e9b00 */
[----:B---3--:R-:W-:Y:S02]  /*0570*/  DADD R14, R16, R14 ;  /* 0x00000000100e7229 */ /* 0x008fe4000000000e */
[----:B------:R-:W3:Y:S06]  /*0580*/  LDG.E.64.CONSTANT R16, desc[UR14][R26.64+0x1000] ;  /* 0x0010000e1a107981 */ /* 0x000eec000c1e9b00 */
[----:B----4-:R-:W-:-:S02]  /*0590*/  DADD R12, R14, R12 ;  /* 0x000000000e0c7229 */ /* 0x010fc4000000000c */
[----:B------:R-:W4:Y:S06]  /*05a0*/  LDG.E.64.CONSTANT R14, desc[UR14][R26.64+0x2000] ;  /* 0x0020000e1a0e7981 */ /* 0x000f2c000c1e9b00 */
[----:B------:R-:W-:Y:S02]  /*05b0*/  DADD R10, R12, R10 ;  /* 0x000000000c0a7229 */ /* 0x000fe4000000000a */
[----:B------:R-:W4:Y:S06]  /*05c0*/  LDG.E.64.CONSTANT R12, desc[UR14][R26.64+0x3000] ;  /* 0x0030000e1a0c7981 */ /* 0x000f2c000c1e9b00 */
[----:B------:R-:W-:-:S02]  /*05d0*/  DADD R8, R10, R8 ;  /* 0x000000000a087229 */ /* 0x000fc40000000008 */
[----:B------:R-:W4:Y:S04]  /*05e0*/  LDG.E.64.CONSTANT R10, desc[UR14][R24.64] ;  /* 0x0000000e180a7981 */ /* 0x000f28000c1e9b00 */
[----:B------:R-:W4:Y:S02]  /*05f0*/  LDG.E.64.CONSTANT R26, desc[UR14][R24.64+0x3000] ;  /* 0x0030000e181a7981 */ /* 0x000f24000c1e9b00 */
[----:B------:R-:W-:Y:S02]  /*0600*/  DADD R6, R8, R6 ;  /* 0x0000000008067229 */ /* 0x000fe40000000006 */
[----:B------:R-:W4:Y:S06]  /*0610*/  LDG.E.64.CONSTANT R8, desc[UR14][R24.64+0x1000] ;  /* 0x0010000e18087981 */ /* 0x000f2c000c1e9b00 */
[----:B------:R-:W-:-:S02]  /*0620*/  DADD R20, R6, R20 ;  /* 0x0000000006147229 */ /* 0x000fc40000000014 */
[----:B------:R-:W4:Y:S06]  /*0630*/  LDG.E.64.CONSTANT R6, desc[UR14][R24.64+0x2000] ;  /* 0x0020000e18067981 */ /* 0x000f2c000c1e9b00 */
[----:B------:R-:W-:Y:S01]  /*0640*/  DADD R20, R20, R22 ;  /* 0x0000000014147229 */ /* 0x000fe20000000016 */
[----:B------:R-:W-:-:S05]  /*0650*/  VIADD R28, R28, 0x2000 ;  /* 0x000020001c1c7836 */ /* 0x000fca0000000000 */
[----:B------:R-:W-:Y:S02]  /*0660*/  ISETP.GE.AND P1, PT, R28, R2, PT ;  /* 0x000000021c00720c */ /* 0x000fe40003f26270 */
[----:B--2---:R-:W-:-:S08]  /*0670*/  DADD R18, R20, R18 ;  /* 0x0000000014127229 */ /* 0x004fd00000000012 */
[----:B---3--:R-:W-:-:S08]  /*0680*/  DADD R16, R18, R16 ;  /* 0x0000000012107229 */ /* 0x008fd00000000010 */
[----:B----4-:R-:W-:-:S08]  /*0690*/  DADD R14, R16, R14 ;  /* 0x00000000100e7229 */ /* 0x010fd0000000000e */
[----:B------:R-:W-:-:S08]  /*06a0*/  DADD R12, R14, R12 ;  /* 0x000000000e0c7229 */ /* 0x000fd0000000000c */
[----:B------:R-:W-:-:S08]  /*06b0*/  DADD R10, R12, R10 ;  /* 0x000000000c0a7229 */ /* 0x000fd0000000000a */
[----:B------:R-:W-:-:S08]  /*06c0*/  DADD R8, R10, R8 ;  /* 0x000000000a087229 */ /* 0x000fd00000000008 */
[----:B------:R-:W-:-:S08]  /*06d0*/  DADD R6, R8, R6 ;  /* 0x0000000008067229 */ /* 0x000fd00000000006 */
[----:B------:R-:W-:Y:S01]  /*06e0*/  DADD R16, R6, R26 ;  /* 0x0000000006107229 */ /* 0x000fe2000000001a */
[----:B------:R-:W-:Y:S10]  /*06f0*/  @!P1 BRA `(.L_x_41) ;  /* 0xfffffffc00589947 */ /* 0x000ff4000383ffff */
.L_x_40:
[----:B------:R-:W-:Y:S05]  /*0700*/  BSYNC.RECONVERGENT B2 ;  /* 0x0000000000027941 */ /* 0x000fea0003800200 */
.L_x_39:
[----:B------:R-:W-:Y:S01]  /*0710*/  IMAD.IADD R2, R3, 0x1, -R28 ;  /* 0x0000000103027824 */ /* 0x000fe200078e0a1c */
[----:B------:R-:W-:Y:S04]  /*0720*/  BSSY.RECONVERGENT B2, `(.L_x_42) ;  /* 0x0000018000027945 */ /* 0x000fe80003800200 */
[----:B------:R-:W-:-:S13]  /*0730*/  ISETP.GT.AND P1, PT, R2, 0x800, PT ;  /* 0x000008000200780c */ /* 0x000fda0003f24270 */
[----:B------:R-:W-:Y:S05]  /*0740*/  @!P1 BRA `(.L_x_43) ;  /* 0x0000000000549947 */ /* 0x000fea0003800000 */
[----:B------:R-:W-:-:S05]  /*0750*/  IMAD.WIDE R24, R28, 0x8, R4 ;  /* 0x000000081c187825 */ /* 0x000fca00078e0204 */
        /* <DEDUP_REMOVED lines=20> */
.L_x_43:
[----:B------:R-:W-:Y:S05]  /*08a0*/  BSYNC.RECONVERGENT B2 ;  /* 0x0000000000027941 */ /* 0x000fea0003800200 */
.L_x_42:
[----:B------:R-:W-:-:S13]  /*08b0*/  ISETP.LT.OR P0, PT, R28, R3, P0 ;  /* 0x000000031c00720c */ /* 0x000fda0000701670 */
[----:B------:R-:W-:Y:S05]  /*08c0*/  @!P0 BRA `(.L_x_35) ;  /* 0x0000000000248947 */ /* 0x000fea0003800000 */
[----:B------:R-:W-:-:S05]  /*08d0*/  IMAD.WIDE R4, R28, 0x8, R4 ;  /* 0x000000081c047825 */ /* 0x000fca00078e0204 */
        /* <DEDUP_REMOVED lines=8> */
.L_x_35:
[----:B------:R-:W-:Y:S05]  /*0960*/  BSYNC.RECONVERGENT B1 ;  /* 0x0000000000017941 */ /* 0x000fea0003800200 */
.L_x_34:
        /* <DEDUP_REMOVED lines=10> */
[----:B------:R-:W0:Y:S02]  /*0a10*/  SHFL.DOWN P0, R3, R5, 0x2, 0x1f ;  /* 0x08401f0005037f89 */ /* 0x000e240000000000 */
[----:B0-----:R-:W-:-:S10]  /*0a20*/  DADD R2, R2, R4 ;  /* 0x0000000002027229 */ /* 0x001fd40000000004 */
[----:B------:R-:W-:Y:S02]  /*0a30*/  FSEL R6, R2, R4, P0 ;  /* 0x0000000402067208 */ /* 0x000fe40000000000 */
[----:B------:R-:W-:Y:S02]  /*0a40*/  FSEL R7, R3, R5, P0 ;  /* 0x0000000503077208 */ /* 0x000fe40000000000 */
[----:B------:R-:W-:Y:S01]  /*0a50*/  @!P1 MOV R5, 0x400 ;  /* 0x0000040000059802 */ /* 0x000fe20000000f00 */
[----:B------:R-:W-:Y:S01]  /*0a60*/  SHFL.DOWN PT, R2, R6, 0x4, 0x1f ;  /* 0x08801f0006027f89 */ /* 0x000fe200000e0000 */
[----:B------:R-:W-:-:S03]  /*0a70*/  @!P1 SHF.R.U32.HI R4, RZ, 0x2, R0 ;  /* 0x00000002ff049819 */ /* 0x000fc60000011600 */
[----:B------:R-:W0:Y:S02]  /*0a80*/  SHFL.DOWN P0, R3, R7, 0x4, 0x1f ;  /* 0x08801f0007037f89 */ /* 0x000e240000000000 */
[----:B0-----:R-:W-:-:S10]  /*0a90*/  DADD R2, R2, R6 ;  /* 0x0000000002027229 */ /* 0x001fd40000000006 */
[----:B------:R-:W-:Y:S02]  /*0aa0*/  FSEL R8, R2, R6, P0 ;  /* 0x0000000602087208 */ /* 0x000fe40000000000 */
[----:B------:R-:W-:Y:S01]  /*0ab0*/  FSEL R9, R3, R7, P0 ;  /* 0x0000000703097208 */ /* 0x000fe20000000000 */
[----:B------:R-:W0:Y:S02]  /*0ac0*/  @!P1 S2R R6, SR_CgaCtaId ;  /* 0x0000000000069919 */ /* 0x000e240000008800 */
[----:B------:R-:W-:Y:S04]  /*0ad0*/  SHFL.DOWN PT, R2, R8, 0x8, 0x1f ;  /* 0x09001f0008027f89 */ /* 0x000fe800000e0000 */
[----:B------:R-:W1:Y:S02]  /*0ae0*/  SHFL.DOWN P0, R3, R9, 0x8, 0x1f ;  /* 0x09001f0009037f89 */ /* 0x000e640000000000 */
[----:B-1----:R-:W-:Y:S01]  /*0af0*/  DADD R2, R2, R8 ;  /* 0x0000000002027229 */ /* 0x002fe20000000008 */
[----:B0-----:R-:W-:-:S02]  /*0b00*/  @!P1 LEA R7, R6, R5, 0x18 ;  /* 0x0000000506079211 */ /* 0x001fc400078ec0ff */
[----:B------:R-:W-:-:S05]  /*0b10*/  @!P1 LOP3.LUT R6, R4, 0xf8, RZ, 0xc0, !PT ;  /* 0x000000f804069812 */ /* 0x000fca00078ec0ff */
[----:B------:R-:W-:Y:S02]  /*0b20*/  @!P1 IMAD.IADD R7, R6, 0x1, R7 ;  /* 0x0000000106079824 */ /* 0x000fe400078e0207 */
        /* <DEDUP_REMOVED lines=15> */
[----:B------:R-:W1:Y:S04]  /*0c20*/  LDS.128 R12, [UR4+0x20] ;  /* 0x00002004ff0c7984 */ /* 0x000e680008000c00 */
[----:B------:R-:W3:Y:S01]  /*0c30*/  LDS.128 R8, [UR4+0x30] ;  /* 0x00003004ff087984 */ /* 0x000ee20008000c00 */
[----:B0-----:R-:W-:-:S03]  /*0c40*/  DADD R2, R4, R2 ;  /* 0x0000000004027229 */ /* 0x001fc60000000002 */
[----:B--2---:R-:W0:Y:S05]  /*0c50*/  LDS.128 R4, [UR4+0x40] ;  /* 0x00004004ff047984 */ /* 0x004e2a0008000c00 */
[----:B-1----:R-:W-:-:S08]  /*0c60*/  DADD R2, R2, R12 ;  /* 0x0000000002027229 */ /* 0x002fd0000000000c */
[----:B------:R-:W-:Y:S01]  /*0c70*/  DADD R2, R2, R14 ;  /* 0x0000000002027229 */ /* 0x000fe2000000000e */
[----:B------:R-:W1:Y:S07]  /*0c80*/  LDS.128 R12, [UR4+0x50] ;  /* 0x00005004ff0c7984 */ /* 0x000e6e0008000c00 */
[----:B---3--:R-:W-:-:S08]  /*0c90*/  DADD R2, R2, R8 ;  /* 0x0000000002027229 */ /* 0x008fd00000000008 */
        /* <DEDUP_REMOVED lines=15> */
.L_x_44:
[----:B------:R-:W-:-:S05]  /*0d90*/  LOP3.LUT R2, R0, 0x3e0, RZ, 0xc0, !PT ;  /* 0x000003e000027812 */ /* 0x000fca00078ec0ff */
[----:B------:R-:W-:Y:S01]  /*0da0*/  VIADD R4, R2, 0x20 ;  /* 0x0000002002047836 */ /* 0x000fe20000000000 */
[----:B------:R-:W-:-:S04]  /*0db0*/  LOP3.LUT R2, RZ, R2, RZ, 0x33, !PT ;  /* 0x00000002ff027212 */ /* 0x000fc800078e33ff */
[----:B------:R-:W-:Y:S01]  /*0dc0*/  ISETP.GT.AND P0, PT, R4, R3, PT ;  /* 0x000000030400720c */ /* 0x000fe20003f04270 */
[----:B------:R-:W-:-:S05]  /*0dd0*/  IMAD.IADD R2, R3, 0x1, R2 ;  /* 0x0000000103027824 */ /* 0x000fca00078e0202 */
[----:B------:R-:W-:Y:S02]  /*0de0*/  SEL R7, R2, 0x1f, P0 ;  /* 0x0000001f02077807 */ /* 0x000fe40000000000 */
[----:B------:R-:W0:Y:S03]  /*0df0*/  S2R R2, SR_LANEID ;  /* 0x0000000000027919 */ /* 0x000e260000000000 */
[----:B-----5:R-:W-:Y:S04]  /*0e00*/  SHFL.DOWN PT, R4, R16, 0x1, R7 ;  /* 0x0820000010047989 */ /* 0x020fe800000e0007 */
[----:B------:R-:W1:Y:S02]  /*0e10*/  SHFL.DOWN P0, R5, R17, 0x1, R7 ;  /* 0x0820000011057989 */ /* 0x000e640000000007 */
[----:B-1----:R-:W-:Y:S01]  /*0e20*/  DADD R4, R4, R16 ;  /* 0x0000000004047229 */ /* 0x002fe20000000010 */
[----:B0-----:R-:W-:-:S09]  /*0e30*/  ISETP.NE.AND P1, PT, R2, RZ, PT ;  /* 0x000000ff0200720c */ /* 0x001fd20003f25270 */
[----:B------:R-:W-:Y:S02]  /*0e40*/  FSEL R8, R4, R16, P0 ;  /* 0x0000001004087208 */ /* 0x000fe40000000000 */
[----:B------:R-:W-:Y:S02]  /*0e50*/  FSEL R9, R5, R17, P0 ;  /* 0x0000001105097208 */ /* 0x000fe40000000000 */
[----:B------:R-:W-:Y:S01]  /*0e60*/  @!P1 MOV R6, 0x400 ;  /* 0x0000040000069802 */ /* 0x000fe20000000f00 */
[----:B------:R-:W-:Y:S01]  /*0e70*/  SHFL.DOWN PT, R4, R8, 0x2, R7 ;  /* 0x0840000008047989 */ /* 0x000fe200000e0007 */
[----:B------:R-:W-:-:S03]  /*0e80*/  @!P1 SHF.R.U32.HI R2, RZ, 0x2, R0 ;  /* 0x00000002ff029819 */ /* 0x000fc60000011600 */
[----:B------:R-:W0:Y:S01]  /*0e90*/  SHFL.DOWN P0, R5, R9, 0x2, R7 ;  /* 0x0840000009057989 */ /* 0x000e220000000007 */
[----:B------:R-:W-:Y:S01]  /*0ea0*/  @!P1 LOP3.LUT R2, R2, 0xf8, RZ, 0xc0, !PT ;  /* 0x000000f802029812 */ /* 0x000fe200078ec0ff */
        /* <DEDUP_REMOVED lines=30> */
[----:B-1----:R-:W1:Y:S01]  /*1090*/  LDS.128 R8, [UR4+0x20] ;  /* 0x00002004ff087984 */ /* 0x002e620008000c00 */
[----:B0-----:R-:W-:-:S10]  /*10a0*/  DADD R6, R4, R6 ;  /* 0x0000000004067229 */ /* 0x001fd40000000006 */
        /* <DEDUP_REMOVED lines=63> */
[----:B------:R-:W-:Y:S01]  /*14a0*/  FSEL R5, R11, R5, P1 ;  /* 0x000000050b057208 */ /* 0x000fe20000800000 */
[----:B------:R-:W-:Y:S06]  /*14b0*/  BRA `(.L_x_45) ;  /* 0x0000001000247947 */ /* 0x000fec0003800000 */
.L_x_31:
[----:B------:R-:W0:Y:S01]  /*14c0*/  S2R R0, SR_TID.X ;  /* 0x0000000000007919 */ /* 0x000e220000002100 */
[----:B------:R-:W1:Y:S01]  /*14d0*/  LDC.64 R4, c[0x0][0x380] ;  /* 0x0000e000ff047b82 */ /* 0x000e620000000a00 */
[----:B0-----:R-:W-:-:S04]  /*14e0*/  VIADD R19, R0, UR6 ;  /* 0x0000000600137c36 */ /* 0x001fc80008000000 */
[----:B-1----:R-:W-:-:S05]  /*14f0*/  IMAD.WIDE.U32 R18, R19, 0x8, R4 ;  /* 0x0000000813127825 */ /* 0x002fca00078e0004 */
[----:B------:R-:W2:Y:S04]  /*1500*/  LDG.E.64.CONSTANT R20, desc[UR14][R18.64] ;  /* 0x0000000e12147981 */ /* 0x000ea8000c1e9b00 */
[----:B------:R-:W2:Y:S04]  /*1510*/  LDG.E.64.CONSTANT R12, desc[UR14][R18.64+0x1000] ;  /* 0x0010000e120c7981 */ /* 0x000ea8000c1e9b00 */
[----:B------:R-:W3:Y:S04]  /*1520*/  LDG.E.64.CONSTANT R14, desc[UR14][R18.64+0x2000] ;  /* 0x0020000e120e7981 */ /* 0x000ee8000c1e9b00 */
[----:B------:R-:W4:Y:S04]  /*1530*/  LDG.E.64.CONSTANT R8, desc[UR14][R18.64+0x3000] ;  /* 0x0030000e12087981 */ /* 0x000f28000c1e9b00 */
[----:B------:R-:W5:Y:S04]  /*1540*/  LDG.E.64.CONSTANT R6, desc[UR14][R18.64+0x4000] ;  /* 0x0040000e12067981 */ /* 0x000f68000c1e9b00 */
[----:B------:R-:W5:Y:S04]  /*1550*/  LDG.E.64.CONSTANT R4, desc[UR14][R18.64+0x5000] ;  /* 0x0050000e12047981 */ /* 0x000f68000c1e9b00 */
[----:B------:R-:W5:Y:S01]  /*1560*/  LDG.E.64.CONSTANT R10, desc[UR14][R18.64+0x6000] ;  /* 0x0060000e120a7981 */ /* 0x000f62000c1e9b00 */
[----:B------:R-:W-:-:S04]  /*1570*/  ISETP.GE.U32.AND P0, PT, R16, UR5, PT ;  /* 0x0000000510007c0c */ /* 0x000fc8000bf06070 */
[----:B------:R-:W-:Y:S01]  /*1580*/  ISETP.GE.U32.AND.EX P0, PT, R17, UR16, PT, P0 ;  /* 0x0000001011007c0c */ /* 0x000fe2000bf06100 */
[----:B--2---:R-:W-:-:S08]  /*1590*/  DADD R12, R20, R12 ;  /* 0x00000000140c7229 */ /* 0x004fd0000000000c */
[----:B---3--:R-:W-:-:S08]  /*15a0*/  DADD R12, R14, R12 ;  /* 0x000000000e0c7229 */ /* 0x008fd0000000000c */
[----:B----4-:R-:W-:-:S08]  /*15b0*/  DADD R8, R8, R12 ;  /* 0x0000000008087229 */ /* 0x010fd0000000000c */
[----:B-----5:R-:W-:-:S08]  /*15c0*/  DADD R6, R6, R8 ;  /* 0x0000000006067229 */ /* 0x020fd00000000008 */
[----:B------:R-:W-:-:S08]  /*15d0*/  DADD R4, R4, R6 ;  /* 0x0000000004047229 */ /* 0x000fd00000000006 */
[----:B------:R-:W-:Y:S01]  /*15e0*/  DADD R10, R10, R4 ;  /* 0x000000000a0a7229 */ /* 0x000fe20000000004 */
[----:B------:R-:W-:Y:S10]  /*15f0*/  @!P0 BRA `(.L_x_46) ;  /* 0x0000000800d88947 */ /* 0x000ff40003800000 */
[----:B------:R-:W-:Y:S01]  /*1600*/  UIADD3 UR8, UP0, UPT, UR5, UR6, URZ ;  /* 0x0000000605087290 */ /* 0x000fe2000ff1e0ff */
[----:B------:R-:W-:Y:S01]  /*1610*/  IADD3 R26, P1, PT, R2, -0xe00, RZ ;  /* 0xfffff200021a7810 */ /* 0x000fe20007f3e0ff */
[----:B------:R-:W0:Y:S01]  /*1620*/  LDCU.64 UR12, c[0x0][0x380] ;  /* 0x00007000ff0c77ac */ /* 0x000e220008000a00 */
[----:B------:R-:W-:Y:S02]  /*1630*/  LOP3.LUT R5, RZ, R0, RZ, 0x33, !PT ;  /* 0x00000000ff057212 */ /* 0x000fe400078e33ff */
[----:B------:R-:W-:Y:S01]  /*1640*/  IADD3.X R23, PT, PT, R3, -0x1, RZ, P1, !PT ;  /* 0xffffffff03177810 */ /* 0x000fe20000ffe4ff */
[----:B------:R-:W-:Y:S01]  /*1650*/  UIADD3.X UR9, UPT, UPT, URZ, UR16, URZ, UP0, !UPT ;  /* 0x00000010ff097290 */ /* 0x000fe200087fe4ff */
[----:B------:R-:W-:Y:S01]  /*1660*/  ISETP.LT.U32.AND P0, PT, R26, UR8, PT ;  /* 0x000000081a007c0c */ /* 0x000fe2000bf01070 */
[----:B------:R-:W-:Y:S01]  /*1670*/  UMOV UR4, URZ ;  /* 0x000000ff00047c82 */ /* 0x000fe20008000000 */
[----:B------:R-:W-:Y:S01]  /*1680*/  IADD3 R21, P1, PT, R0, UR8, RZ ;  /* 0x0000000800157c10 */ /* 0x000fe2000ff3e0ff */
[----:B------:R-:W-:Y:S01]  /*1690*/  UMOV UR10, UR8 ;  /* 0x00000008000a7c82 */ /* 0x000fe20008000000 */
[----:B------:R-:W-:Y:S01]  /*16a0*/  IADD3 R5, PT, PT, R2, -UR5, R5 ;  /* 0x8000000502057c10 */ /* 0x000fe2000fffe005 */
[----:B------:R-:W-:Y:S01]  /*16b0*/  IMAD.U32 R4, RZ, RZ, UR9 ;  /* 0x00000009ff047e24 */ /* 0x000fe2000f8e00ff */
[----:B------:R-:W-:-:S03]  /*16c0*/  UMOV UR7, UR9 ;  /* 0x0000000900077c82 */ /* 0x000fc60008000000 */
[----:B------:R-:W-:Y:S01]  /*16d0*/  VIADD R22, R5, -UR6 ;  /* 0x8000000605167c36 */ /* 0x000fe20008000000 */
[----:B------:R-:W-:Y:S01]  /*16e0*/  ISETP.GT.U32.AND.EX P0, PT, R4, R23, PT, P0 ;  /* 0x000000170400720c */ /* 0x000fe20003f04100 */
[----:B------:R-:W-:Y:S01]  /*16f0*/  IMAD.X R4, RZ, RZ, UR9, P1 ;  /* 0x00000009ff047e24 */ /* 0x000fe200088e06ff */
[----:B0-----:R-:W-:-:S04]  /*1700*/  LEA R20, P1, R21, UR12, 0x3 ;  /* 0x0000000c15147c11 */ /* 0x001fc8000f8218ff */
[----:B------:R-:W-:-:S07]  /*1710*/  LEA.HI.X R21, R21, UR13, R4, 0x3, P1 ;  /* 0x0000000d15157c11 */ /* 0x000fce00088f1c04 */
[----:B------:R-:W-:Y:S05]  /*1720*/  @P0 BRA `(.L_x_47) ;  /* 0x00000000009c0947 */ /* 0x000fea0003800000 */
[----:B------:R-:W0:Y:S01]  /*1730*/  LDC.64 R2, c[0x0][0x3b8] ;  /* 0x0000ee00ff027b82 */ /* 0x000e220000000a00 */
[----:B------:R-:W1:Y:S01]  /*1740*/  LDCU.64 UR12, c[0x0][0x380] ;  /* 0x00007000ff0c77ac */ /* 0x000e620008000a00 */
[----:B------:R-:W-:Y:S01]  /*1750*/  NOP ;  /* 0x0000000000007918 */ /* 0x000fe20000000000 */
.L_x_48:
[----:B------:R-:W-:-:S05]  /*1760*/  IADD3 R4, P0, PT, R0, UR8, RZ ;  /* 0x0000000800047c10 */ /* 0x000fca000ff1e0ff */
[----:B------:R-:W-:Y:S01]  /*1770*/  IMAD.X R5, RZ, RZ, UR9, P0 ;  /* 0x00000009ff057e24 */ /* 0x000fe200080e06ff */
[----:B-1----:R-:W-:-:S04]  /*1780*/  LEA R24, P0, R4, UR12, 0x3 ;  /* 0x0000000c04187c11 */ /* 0x002fc8000f8018ff */
[----:B------:R-:W-:-:S05]  /*1790*/  LEA.HI.X R25, R4, UR13, R5, 0x3, P0 ;  /* 0x0000000d04197c11 */ /* 0x000fca00080f1c05 */
[----:B------:R-:W2:Y:S04]  /*17a0*/  LDG.E.64.CONSTANT R8, desc[UR14][R24.64] ;  /* 0x0000000e18087981 */ /* 0x000ea8000c1e9b00 */
[----:B------:R-:W3:Y:S04]  /*17b0*/  LDG.E.64.CONSTANT R12, desc[UR14][R24.64+0x1000] ;  /* 0x0010000e180c7981 */ /* 0x000ee8000c1e9b00 */
[----:B------:R-:W4:Y:S04]  /*17c0*/  LDG.E.64.CONSTANT R14, desc[UR14][R24.64+0x2000] ;  /* 0x0020000e180e7981 */ /* 0x000f28000c1e9b00 */
[----:B------:R-:W5:Y:S04]  /*17d0*/  LDG.E.64.CONSTANT R16, desc[UR14][R24.64+0x3000] ;  /* 0x0030000e18107981 */ /* 0x000f68000c1e9b00 */
[----:B------:R-:W5:Y:S04]  /*17e0*/  LDG.E.64.CONSTANT R18, desc[UR14][R24.64+0x4000] ;  /* 0x0040000e18127981 */ /* 0x000f68000c1e9b00 */
[----:B------:R-:W5:Y:S04]  /*17f0*/  LDG.E.64.CONSTANT R4, desc[UR14][R24.64+0x5000] ;  /* 0x0050000e18047981 */ /* 0x000f68000c1e9b00 */
[----:B------:R-:W5:Y:S01]  /*1800*/  LDG.E.64.CONSTANT R6, desc[UR14][R24.64+0x6000] ;  /* 0x0060000e18067981 */ /* 0x000f62000c1e9b00 */
[----:B------:R-:W-:-:S04]  /*1810*/  UIADD3 UR6, UP0, UPT, UR5, UR10, URZ ;  /* 0x0000000a05067290 */ /* 0x000fc8000ff1e0ff */
[----:B------:R-:W-:Y:S01]  /*1820*/  UIADD3.X UR7, UPT, UPT, UR16, UR7, URZ, UP0, !UPT ;  /* 0x0000000710077290 */ /* 0x000fe200087fe4ff */
[----:B--2---:R-:W-:Y:S01]  /*1830*/  DADD R8, R8, R10 ;  /* 0x0000000008087229 */ /* 0x004fe2000000000a */
[----:B0-----:R-:W-:-:S04]  /*1840*/  IADD3 R10, P1, PT, R2, -UR8, RZ ;  /* 0x80000008020a7c10 */ /* 0x001fc8000ff3e0ff */
[----:B------:R-:W-:-:S03]  /*1850*/  ISETP.GE.U32.AND P0, PT, R10, UR5, PT ;  /* 0x000000050a007c0c */ /* 0x000fc6000bf06070 */
[----:B---3--:R-:W-:-:S08]  /*1860*/  DADD R8, R12, R8 ;  /* 0x000000000c087229 */ /* 0x008fd00000000008 */
[----:B----4-:R-:W-:-:S08]  /*1870*/  DADD R8, R14, R8 ;  /* 0x000000000e087229 */ /* 0x010fd00000000008 */
[----:B-----5:R-:W-:-:S08]  /*1880*/  DADD R8, R16, R8 ;  /* 0x0000000010087229 */ /* 0x020fd00000000008 */
[----:B------:R-:W-:-:S08]  /*1890*/  DADD R8, R18, R8 ;  /* 0x0000000012087229 */ /* 0x000fd00000000008 */
[----:B------:R-:W-:Y:S01]  /*18a0*/  DADD R4, R4, R8 ;  /* 0x0000000004047229 */ /* 0x000fe20000000008 */
[----:B------:R-:W-:-:S04]  /*18b0*/  IADD3.X R8, PT, PT, R3, ~UR9, RZ, P1, !PT ;  /* 0x8000000903087c10 */ /* 0x000fc80008ffe4ff */
[----:B------:R-:W-:-:S03]  /*18c0*/  ISETP.GE.U32.AND.EX P0, PT, R8, UR16, PT, P0 ;  /* 0x0000001008007c0c */ /* 0x000fc6000bf06100 */
[----:B------:R-:W-:-:S10]  /*18d0*/  DADD R10, R6, R4 ;  /* 0x00000000060a7229 */ /* 0x000fd40000000004 */
[----:B------:R-:W-:Y:S05]  /*18e0*/  @!P0 BRA `(.L_x_46) ;  /* 0x00000008001c8947 */ /* 0x000fea0003800000 */
[----:B------:R-:W-:Y:S02]  /*18f0*/  UIADD3 UR8, UP0, UPT, UR5, UR8, URZ ;  /* 0x0000000805087290 */ /* 0x000fe4000ff1e0ff */
[----:B------:R-:W-:Y:S01]  /*1900*/  IMAD.U32 R5, RZ, RZ, UR5 ;  /* 0x00000005ff057e24 */ /* 0x000fe2000f8e00ff */
[----:B------:R-:W-:Y:S01]  /*1910*/  UIADD3 UR4, UPT, UPT, UR4, 0x1, URZ ;  /* 0x0000000104047890 */ /* 0x000fe2000fffe0ff */
[----:B------:R-:W-:Y:S01]  /*1920*/  VIADD R22, R22, -UR5 ;  /* 0x8000000516167c36 */ /* 0x000fe20008000000 */
[----:B------:R-:W-:Y:S01]  /*1930*/  UIADD3.X UR9, UPT, UPT, UR16, UR9, URZ, UP0, !UPT ;  /* 0x0000000910097290 */ /* 0x000fe200087fe4ff */
[----:B------:R-:W-:Y:S01]  /*1940*/  IMAD.WIDE R20, R5, 0x8, R20 ;  /* 0x0000000805147825 */ /* 0x000fe200078e0214 */
[----:B------:R-:W-:Y:S01]  /*1950*/  ISETP.LT.U32.AND P0, PT, R26, UR8, PT ;  /* 0x000000081a007c0c */ /* 0x000fe2000bf01070 */
[----:B------:R-:W-:-:S03]  /*1960*/  UMOV UR10, UR6 ;  /* 0x00000006000a7c82 */ /* 0x000fc60008000000 */
[----:B------:R-:W-:-:S05]  /*1970*/  IMAD.U32 R4, RZ, RZ, UR9 ;  /* 0x00000009ff047e24 */ /* 0x000fca000f8e00ff */
[----:B------:R-:W-:-:S13]  /*1980*/  ISETP.GT.U32.AND.EX P0, PT, R4, R23, PT, P0 ;  /* 0x000000170400720c */ /* 0x000fda0003f04100 */
[----:B------:R-:W-:Y:S05]  /*1990*/  @!P0 BRA `(.L_x_48) ;  /* 0xfffffffc00708947 */ /* 0x000fea000383ffff */
.L_x_47:
[----:B------:R-:W-:Y:S01]  /*19a0*/  IMAD.U32 R4, RZ, RZ, UR9 ;  /* 0x00000009ff047e24 */ /* 0x000fe2000f8e00ff */
[----:B------:R-:W-:-:S04]  /*19b0*/  ISETP.LE.U32.AND P0, PT, R2, UR8, PT ;  /* 0x0000000802007c0c */ /* 0x000fc8000bf03070 */
[----:B------:R-:W-:-:S13]  /*19c0*/  ISETP.GE.U32.AND.EX P0, PT, R4, R3, PT, P0 ;  /* 0x000000030400720c */ /* 0x000fda0003f06100 */
[----:B------:R-:W-:Y:S05]  /*19d0*/  @P0 BRA `(.L_x_46) ;  /* 0x0000000400e00947 */ /* 0x000fea0003800000 */
[----:B------:R-:W-:Y:S01]  /*19e0*/  VIADD R3, R2, -UR8 ;  /* 0x8000000802037c36 */ /* 0x000fe20008000000 */
[----:B------:R-:W-:Y:S04]  /*19f0*/  BSSY.RECONVERGENT B1, `(.L_x_46) ;  /* 0x0000076000017945 */ /* 0x000fe80003800200 */
[----:B------:R-:W-:-:S13]  /*1a00*/  ISETP.GE.AND P0, PT, R0, R3, PT ;  /* 0x000000030000720c */ /* 0x000fda0003f06270 */
[----:B------:R-:W-:Y:S05]  /*1a10*/  @P0 BRA `(.L_x_49) ;  /* 0x0000000400cc0947 */ /* 0x000fea0003800000 */
[----:B------:R-:W0:Y:S01]  /*1a20*/  LDC R4, c[0x0][0x3c0] ;  /* 0x0000f000ff047b82 */ /* 0x000e220000000800 */
[----:B------:R-:W-:Y:S01]  /*1a30*/  UIMAD UR6, UR11, 0xe00, URZ ;  /* 0x00000e000b0678a4 */ /* 0x000fe2000f8e02ff */
[----:B------:R-:W-:Y:S01]  /*1a40*/  LOP3.LUT R5, RZ, R0, RZ, 0x33, !PT ;  /* 0x00000000ff057212 */ /* 0x000fe200078e33ff */
[----:B------:R-:W-:Y:S02]  /*1a50*/  BSSY.RECONVERGENT B2, `(.L_x_50) ;  /* 0x0000019000027945 */ /* 0x000fe40003800200 */
[----:B------:R-:W-:-:S06]  /*1a60*/  UIADD3 UR6, UPT, UPT, UR5, UR6, URZ ;  /* 0x0000000605067290 */ /* 0x000fcc000fffe0ff */
[----:B------:R-:W-:Y:S01]  /*1a70*/  IADD3 R2, PT, PT, R2, -UR6, R5 ;  /* 0x8000000602027c10 */ /* 0x000fe2000fffe005 */
[----:B0-----:R-:W-:-:S04]  /*1a80*/  IMAD R5, R4, UR4, RZ ;  /* 0x0000000404057c24 */ /* 0x001fc8000f8e02ff */
[----:B------:R-:W-:-:S05]  /*1a90*/  IMAD R2, R5, -0xe00, R2 ;  /* 0xfffff20005027824 */ /* 0x000fca00078e0202 */
[C---:B------:R-:W-:Y:S02]  /*1aa0*/  LOP3.LUT R4, R2.reuse, 0x600, RZ, 0xc0, !PT ;  /* 0x0000060002047812 */ /* 0x040fe400078ec0ff */
[----:B------:R-:W-:Y:S01]  /*1ab0*/  ISETP.GE.U32.AND P0, PT, R2, 0x600, PT ;  /* 0x000006000200780c */ /* 0x000fe20003f06070 */
[----:B------:R-:W-:Y:S01]  /*1ac0*/  IMAD.MOV.U32 R2, RZ, RZ, R0 ;  /* 0x000000ffff027224 */ /* 0x000fe200078e0000 */
[----:B------:R-:W-:-:S13]  /*1ad0*/  ISETP.NE.AND P1, PT, R4, 0x600, PT ;  /* 0x000006000400780c */ /* 0x000fda0003f25270 */
[----:B------:R-:W-:Y:S05]  /*1ae0*/  @!P1 BRA `(.L_x_51) ;  /* 0x00000000003c9947 */ /* 0x000fea0003800000 */
[----:B------:R-:W-:-:S04]  /*1af0*/  LOP3.LUT R2, R22, 0xffff, RZ, 0xc0, !PT ;  /* 0x0000ffff16027812 */ /* 0x000fc800078ec0ff */
[----:B------:R-:W-:-:S04]  /*1b00*/  LEA.HI R2, R2, 0x1, RZ, 0x17 ;  /* 0x0000000102027811 */ /* 0x000fc800078fb8ff */
[----:B------:R-:W-:Y:S01]  /*1b10*/  LOP3.LUT R4, R2, 0x3, RZ, 0xc0, !PT ;  /* 0x0000000302047812 */ /* 0x000fe200078ec0ff */
[----:B------:R-:W-:-:S04]  /*1b20*/  IMAD.MOV.U32 R2, RZ, RZ, R0 ;  /* 0x000000ffff027224 */ /* 0x000fc800078e0000 */
[----:B------:R-:W-:-:S07]  /*1b30*/  IMAD.MOV R6, RZ, RZ, -R4 ;  /* 0x000000ffff067224 */ /* 0x000fce00078e0a04 */
.L_x_52:
        /* <DEDUP_REMOVED lines=8> */
[----:B--2---:R-:W-:-:S11]  /*1bc0*/  DADD R10, R4, R10 ;  /* 0x00000000040a7229 */ /* 0x004fd6000000000a */
[----:B------:R-:W-:Y:S05]  /*1bd0*/  @P1 BRA `(.L_x_52) ;  /* 0xfffffffc00d81947 */ /* 0x000fea000383ffff */
.L_x_51:
[----:B------:R-:W-:Y:S05]  /*1be0*/  BSYNC.RECONVERGENT B2 ;  /* 0x0000000000027941 */ /* 0x000fea0003800200 */
.L_x_50:
[----:B------:R-:W-:Y:S05]  /*1bf0*/  @!P0 BRA `(.L_x_49) ;  /* 0x0000000400548947 */ /* 0x000fea0003800000 */
[----:B------:R-:W-:Y:S01]  /*1c00*/  IMAD.IADD R7, R3, 0x1, -R2 ;  /* 0x0000000103077824 */ /* 0x000fe200078e0a02 */
[----:B------:R-:W-:Y:S01]  /*1c10*/  IADD3 R5, P0, PT, R2, UR10, RZ ;  /* 0x0000000a02057c10 */ /* 0x000fe2000ff1e0ff */
[----:B------:R-:W-:Y:S03]  /*1c20*/  BSSY.RECONVERGENT B2, `(.L_x_53) ;  /* 0x000002e000027945 */ /* 0x000fe60003800200 */
[----:B------:R-:W-:Y:S01]  /*1c30*/  ISETP.GT.AND P1, PT, R7, 0x1800, PT ;  /* 0x000018000700780c */ /* 0x000fe20003f24270 */
[----:B------:R-:W-:Y:S01]  /*1c40*/  IMAD.X R6, RZ, RZ, UR7, P0 ;  /* 0x00000007ff067e24 */ /* 0x000fe200080e06ff */
[----:B------:R-:W-:-:S04]  /*1c50*/  LEA R4, P0, R5, UR12, 0x3 ;  /* 0x0000000c05047c11 */ /* 0x000fc8000f8018ff */
[----:B------:R-:W-:Y:S02]  /*1c60*/  LEA.HI.X R5, R5, UR13, R6, 0x3, P0 ;  /* 0x0000000d05057c11 */ /* 0x000fe400080f1c06 */
[----:B------:R-:W-:-:S05]  /*1c70*/  PLOP3.LUT P0, PT, PT, PT, PT, 0x80, 0x8 ;  /* 0x000000000008781c */ /* 0x000fca0003f0f070 */
[----:B------:R-:W-:Y:S08]  /*1c80*/  @!P1 BRA `(.L_x_54) ;  /* 0x00000000009c9947 */ /* 0x000ff00003800000 */
[----:B------:R-:W-:Y:S01]  /*1c90*/  PLOP3.LUT P0, PT, PT, PT, PT, 0x8, 0x80 ;  /* 0x000000000080781c */ /* 0x000fe20003f0e170 */
[----:B------:R-:W-:-:S12]  /*1ca0*/  VIADD R27, R3, 0xffffe800 ;  /* 0xffffe800031b7836 */ /* 0x000fd80000000000 */
.L_x_55:
[----:B------:R-:W2:Y:S04]  /*1cb0*/  LDG.E.64.CONSTANT R12, desc[UR14][R4.64] ;  /* 0x0000000e040c7981 */ /* 0x000ea8000c1e9b00 */
[----:B------:R-:W3:Y:S04]  /*1cc0*/  LDG.E.64.CONSTANT R14, desc[UR14][R4.64+0x1000] ;  /* 0x0010000e040e7981 */ /* 0x000ee8000c1e9b00 */
[----:B------:R-:W4:Y:S04]  /*1cd0*/  LDG.E.64.CONSTANT R16, desc[UR14][R4.64+0x2000] ;  /* 0x0020000e04107981 */ /* 0x000f28000c1e9b00 */
[----:B------:R-:W5:Y:S04]  /*1ce0*/  LDG.E.64.CONSTANT R18, desc[UR14][R4.64+0x3000] ;  /* 0x0030000e04127981 */ /* 0x000f68000c1e9b00 */
[----:B------:R-:W5:Y:S04]  /*1cf0*/  LDG.E.64.CONSTANT R20, desc[UR14][R4.64+0x4000] ;  /* 0x0040000e04147981 */ /* 0x000f68000c1e9b00 */
[----:B------:R-:W5:Y:S04]  /*1d00*/  LDG.E.64.CONSTANT R24, desc[UR14][R4.64+0x5000] ;  /* 0x0050000e04187981 */ /* 0x000f68000c1e9b00 */
[----:B------:R-:W5:Y:S04]  /*1d10*/  LDG.E.64.CONSTANT R22, desc[UR14][R4.64+0x6000] ;  /* 0x0060000e04167981 */ /* 0x000f68000c1e9b00 */
[----:B------:R-:W5:Y:S04]  /*1d20*/  LDG.E.64.CONSTANT R6, desc[UR14][R4.64+0x7000] ;  /* 0x0070000e04067981 */ /* 0x000f68000c1e9b00 */
[----:B------:R-:W5:Y:S01]  /*1d30*/  LDG.E.64.CONSTANT R8, desc[UR14][R4.64+0x8000] ;  /* 0x0080000e04087981 */ /* 0x000f62000c1e9b00 */
[----:B--2---:R-:W-:-:S03]  /*1d40*/  DADD R12, R12, R10 ;  /* 0x000000000c0c7229 */ /* 0x004fc6000000000a */
[----:B------:R-:W2:Y:S05]  /*1d50*/  LDG.E.64.CONSTANT R10, desc[UR14][R4.64+0x9000] ;  /* 0x0090000e040a7981 */ /* 0x000eaa000c1e9b00 */
[----:B---3--:R-:W-:Y:S02]  /*1d60*/  DADD R14, R12, R14 ;  /* 0x000000000c0e7229 */ /* 0x008fe4000000000e */
[----:B------:R-:W3:Y:S06]  /*1d70*/  LDG.E.64.CONSTANT R12, desc[UR14][R4.64+0xa000] ;  /* 0x00a0000e040c7981 */ /* 0x000eec000c1e9b00 */
[----:B----4-:R-:W-:-:S02]  /*1d80*/  DADD R16, R14, R16 ;  /* 0x000000000e107229 */ /* 0x010fc40000000010 */
[----:B------:R-:W4:Y:S06]  /*1d90*/  LDG.E.64.CONSTANT R14, desc[UR14][R4.64+0xb000] ;  /* 0x00b0000e040e7981 */ /* 0x000f2c000c1e9b00 */
[----:B-----5:R-:W-:Y:S02]  /*1da0*/  DADD R18, R16, R18 ;  /* 0x0000000010127229 */ /* 0x020fe40000000012 */
[----:B------:R-:W5:Y:S06]  /*1db0*/  LDG.E.64.CONSTANT R16, desc[UR14][R4.64+0xc000] ;  /* 0x00c0000e04107981 */ /* 0x000f6c000c1e9b00 */
[----:B------:R-:W-:-:S02]  /*1dc0*/  DADD R20, R18, R20 ;  /* 0x0000000012147229 */ /* 0x000fc40000000014 */
[----:B------:R-:W5:Y:S06]  /*1dd0*/  LDG.E.64.CONSTANT R18, desc[UR14][R4.64+0xd000] ;  /* 0x00d0000e04127981 */ /* 0x000f6c000c1e9b00 */
[----:B------:R-:W-:Y:S02]  /*1de0*/  DADD R24, R20, R24 ;  /* 0x0000000014187229 */ /* 0x000fe40000000018 */
[----:B------:R-:W5:Y:S06]  /*1df0*/  LDG.E.64.CONSTANT R20, desc[UR14][R4.64+0xe000] ;  /* 0x00e0000e04147981 */ /* 0x000f6c000c1e9b00 */
[----:B------:R-:W-:-:S02]  /*1e00*/  DADD R22, R24, R22 ;  /* 0x0000000018167229 */ /* 0x000fc40000000016 */
[----:B------:R0:W5:Y:S01]  /*1e10*/  LDG.E.64.CONSTANT R24, desc[UR14][R4.64+0xf000] ;  /* 0x00f0000e04187981 */ /* 0x000162000c1e9b00 */
[----:B------:R-:W-:-:S05]  /*1e20*/  VIADD R2, R2, 0x2000 ;  /* 0x0000200002027836 */ /* 0x000fca0000000000 */
[----:B------:R-:W-:Y:S01]  /*1e30*/  DADD R6, R22, R6 ;  /* 0x0000000016067229 */ /* 0x000fe20000000006 */
[----:B------:R-:W-:Y:S02]  /*1e40*/  ISETP.GE.AND P1, PT, R2, R27, PT ;  /* 0x0000001b0200720c */ /* 0x000fe40003f26270 */
[----:B0-----:R-:W-:-:S05]  /*1e50*/  IADD3 R4, P2, PT, R4, 0x10000, RZ ;  /* 0x0001000004047810 */ /* 0x001fca0007f5e0ff */
[----:B------:R-:W-:Y:S01]  /*1e60*/  DADD R6, R6, R8 ;  /* 0x0000000006067229 */ /* 0x000fe20000000008 */
[----:B------:R-:W-:-:S07]  /*1e70*/  IMAD.X R5, RZ, RZ, R5, P2 ;  /* 0x000000ffff057224 */ /* 0x000fce00010e0605 */
[----:B--2---:R-:W-:-:S08]  /*1e80*/  DADD R6, R6, R10 ;  /* 0x0000000006067229 */ /* 0x004fd0000000000a */
[----:B---3--:R-:W-:-:S08]  /*1e90*/  DADD R6, R6, R12 ;  /* 0x0000000006067229 */ /* 0x008fd0000000000c */
[----:B----4-:R-:W-:-:S08]  /*1ea0*/  DADD R6, R6, R14 ;  /* 0x0000000006067229 */ /* 0x010fd0000000000e */
[----:B-----5:R-:W-:-:S08]  /*1eb0*/  DADD R6, R6, R16 ;  /* 0x0000000006067229 */ /* 0x020fd00000000010 */
[----:B------:R-:W-:-:S08]  /*1ec0*/  DADD R6, R6, R18 ;  /* 0x0000000006067229 */ /* 0x000fd00000000012 */
[----:B------:R-:W-:-:S08]  /*1ed0*/  DADD R6, R6, R20 ;  /* 0x0000000006067229 */ /* 0x000fd00000000014 */
[----:B------:R-:W-:Y:S01]  /*1ee0*/  DADD R10, R6, R24 ;  /* 0x00000000060a7229 */ /* 0x000fe20000000018 */
[----:B------:R-:W-:Y:S10]  /*1ef0*/  @!P1 BRA `(.L_x_55) ;  /* 0xfffffffc006c9947 */ /* 0x000ff4000383ffff */
.L_x_54:
[----:B------:R-:W-:Y:S05]  /*1f00*/  BSYNC.RECONVERGENT B2 ;  /* 0x0000000000027941 */ /* 0x000fea0003800200 */
.L_x_53:
[----:B------:R-:W-:Y:S01]  /*1f10*/  IMAD.IADD R6, R3, 0x1, -R2 ;  /* 0x0000000103067824 */ /* 0x000fe200078e0a02 */
[----:B------:R-:W-:Y:S04]  /*1f20*/  BSSY.RECONVERGENT B2, `(.L_x_56) ;  /* 0x0000018000027945 */ /* 0x000fe80003800200 */
[----:B------:R-:W-:-:S13]  /*1f30*/  ISETP.GT.AND P1, PT, R6, 0x800, PT ;  /* 0x000008000600780c */ /* 0x000fda0003f24270 */
[----:B------:R-:W-:Y:S05]  /*1f40*/  @!P1 BRA `(.L_x_57) ;  /* 0x0000000000549947 */ /* 0x000fea0003800000 */
[----:B------:R-:W2:Y:S04]  /*1f50*/  LDG.E.64.CONSTANT R20, desc[UR14][R4.64] ;  /* 0x0000000e04147981 */ /* 0x000ea8000c1e9b00 */
[----:B------:R-:W3:Y:S04]  /*1f60*/  LDG.E.64.CONSTANT R22, desc[UR14][R4.64+0x1000] ;  /* 0x0010000e04167981 */ /* 0x000ee8000c1e9b00 */
[----:B------:R-:W4:Y:S04]  /*1f70*/  LDG.E.64.CONSTANT R18, desc[UR14][R4.64+0x2000] ;  /* 0x0020000e04127981 */ /* 0x000f28000c1e9b00 */
[----:B------:R-:W5:Y:S04]  /*1f80*/  LDG.E.64.CONSTANT R16, desc[UR14][R4.64+0x3000] ;  /* 0x0030000e04107981 */ /* 0x000f68000c1e9b00 */
[----:B------:R-:W5:Y:S04]  /*1f90*/  LDG.E.64.CONSTANT R14, desc[UR14][R4.64+0x4000] ;  /* 0x0040000e040e7981 */ /* 0x000f68000c1e9b00 */
[----:B------:R-:W5:Y:S04]  /*1fa0*/  LDG.E.64.CONSTANT R12, desc[UR14][R4.64+0x5000] ;  /* 0x0050000e040c7981 */ /* 0x000f68000c1e9b00 */
[----:B------:R-:W5:Y:S04]  /*1fb0*/  LDG.E.64.CONSTANT R8, desc[UR14][R4.64+0x6000] ;  /* 0x0060000e04087981 */ /* 0x000f68000c1e9b00 */
[----:B------:R0:W5:Y:S01]  /*1fc0*/  LDG.E.64.CONSTANT R6, desc[UR14][R4.64+0x7000] ;  /* 0x0070000e04067981 */ /* 0x000162000c1e9b00 */
[----:B------:R-:W-:Y:S01]  /*1fd0*/  PLOP3.LUT P0, PT, PT, PT, PT, 0x8, 0x80 ;  /* 0x000000000080781c */ /* 0x000fe20003f0e170 */
[----:B------:R-:W-:Y:S01]  /*1fe0*/  VIADD R2, R2, 0x1000 ;  /* 0x0000100002027836 */ /* 0x000fe20000000000 */
[----:B--2---:R-:W-:-:S08]  /*1ff0*/  DADD R20, R10, R20 ;  /* 0x000000000a147229 */ /* 0x004fd00000000014 */
[----:B---3--:R-:W-:-:S08]  /*2000*/  DADD R20, R20, R22 ;  /* 0x0000000014147229 */ /* 0x008fd00000000016 */
[----:B----4-:R-:W-:-:S08]  /*2010*/  DADD R18, R20, R18 ;  /* 0x0000000014127229 */ /* 0x010fd00000000012 */
[----:B-----5:R-:W-:-:S08]  /*2020*/  DADD R16, R18, R16 ;  /* 0x0000000012107229 */ /* 0x020fd00000000010 */
[----:B------:R-:W-:-:S08]  /*2030*/  DADD R14, R16, R14 ;  /* 0x00000000100e7229 */ /* 0x000fd0000000000e */
[----:B------:R-:W-:-:S08]  /*2040*/  DADD R12, R14, R12 ;  /* 0x000000000e0c7229 */ /* 0x000fd0000000000c */
[----:B------:R-:W-:Y:S01]  /*2050*/  DADD R8, R12, R8 ;  /* 0x000000000c087229 */ /* 0x000fe20000000008 */
[----:B------:R-:W-:-:S05]  /*2060*/  IADD3 R12, P1, PT, R4, 0x8000, RZ ;  /* 0x00008000040c7810 */ /* 0x000fca0007f3e0ff */
[----:B0-----:R-:W-:Y:S02]  /*2070*/  IMAD.X R5, RZ, RZ, R5, P1 ;  /* 0x000000ffff057224 */ /* 0x001fe400008e0605 */
[----:B------:R-:W-:Y:S01]  /*2080*/  DADD R10, R8, R6 ;  /* 0x00000000080a7229 */ /* 0x000fe20000000006 */
[----:B------:R-:W-:-:S10]  /*2090*/  IMAD.MOV.U32 R4, RZ, RZ, R12 ;  /* 0x000000ffff047224 */ /* 0x000fd400078e000c */
.L_x_57:
[----:B------:R-:W-:Y:S05]  /*20a0*/  BSYNC.RECONVERGENT B2 ;  /* 0x0000000000027941 */ /* 0x000fea0003800200 */
.L_x_56:
[----:B------:R-:W-:-:S13]  /*20b0*/  ISETP.LT.OR P0, PT, R2, R3, P0 ;  /* 0x000000030200720c */ /* 0x000fda0000701670 */
[----:B------:R-:W-:Y:S05]  /*20c0*/  @!P0 BRA `(.L_x_49) ;  /* 0x0000000000208947 */ /* 0x000fea0003800000 */
[----:B------:R-:W2:Y:S04]  /*20d0*/  LDG.E.64.CONSTANT R2, desc[UR14][R4.64] ;  /* 0x0000000e04027981 */ /* 0x000ea8000c1e9b00 */
[----:B------:R-:W3:Y:S04]  /*20e0*/  LDG.E.64.CONSTANT R6, desc[UR14][R4.64+0x1000] ;  /* 0x0010000e04067981 */ /* 0x000ee8000c1e9b00 */
[----:B------:R-:W4:Y:S04]  /*20f0*/  LDG.E.64.CONSTANT R8, desc[UR14][R4.64+0x2000] ;  /* 0x0020000e04087981 */ /* 0x000f28000c1e9b00 */
[----:B------:R-:W5:Y:S01]  /*2100*/  LDG.E.64.CONSTANT R12, desc[UR14][R4.64+0x3000] ;  /* 0x0030000e040c7981 */ /* 0x000f62000c1e9b00 */
[----:B--2---:R-:W-:-:S08]  /*2110*/  DADD R2, R10, R2 ;  /* 0x000000000a027229 */ /* 0x004fd00000000002 */
[----:B---3--:R-:W-:-:S08]  /*2120*/  DADD R2, R2, R6 ;  /* 0x0000000002027229 */ /* 0x008fd00000000006 */
[----:B----4-:R-:W-:-:S08]  /*2130*/  DADD R2, R2, R8 ;  /* 0x0000000002027229 */ /* 0x010fd00000000008 */
[----:B-----5:R-:W-:-:S11]  /*2140*/  DADD R10, R2, R12 ;  /* 0x00000000020a7229 */ /* 0x020fd6000000000c */
.L_x_49:
[----:B------:R-:W-:Y:S05]  /*2150*/  BSYNC.RECONVERGENT B1 ;  /* 0x0000000000017941 */ /* 0x000fea0003800200 */
.L_x_46:
[----:B------:R-:W-:Y:S04]  /*2160*/  SHFL.DOWN PT, R2, R10, 0x1, 0x1f ;  /* 0x08201f000a027f89 */ /* 0x000fe800000e0000 */
[----:B------:R-:W0:Y:S02]  /*2170*/  SHFL.DOWN P0, R3, R11, 0x1, 0x1f ;  /* 0x08201f000b037f89 */ /* 0x000e240000000000 */
[----:B0-----:R-:W-:-:S10]  /*2180*/  DADD R2, R2, R10 ;  /* 0x0000000002027229 */ /* 0x001fd4000000000a */
[----:B------:R-:W-:Y:S02]  /*2190*/  FSEL R4, R2, R10, P0 ;  /* 0x0000000a02047208 */ /* 0x000fe40000000000 */
[----:B------:R-:W-:Y:S01]  /*21a0*/  FSEL R5, R3, R11, P0 ;  /* 0x0000000b03057208 */ /* 0x000fe20000000000 */
[----:B------:R-:W0:Y:S02]  /*21b0*/  S2R R10, SR_LANEID ;  /* 0x00000000000a7919 */ /* 0x000e240000000000 */
[----:B------:R-:W-:Y:S04]  /*21c0*/  SHFL.DOWN PT, R2, R4, 0x2, 0x1f ;  /* 0x08401f0004027f89 */ /* 0x000fe800000e0000 */
[----:B------:R-:W1:Y:S02]  /*21d0*/  SHFL.DOWN P0, R3, R5, 0x2, 0x1f ;  /* 0x08401f0005037f89 */ /* 0x000e640000000000 */
[----:B-1----:R-:W-:Y:S01]  /*21e0*/  DADD R2, R2, R4 ;  /* 0x0000000002027229 */ /* 0x002fe20000000004 */
[----:B0-----:R-:W-:-:S09]  /*21f0*/  ISETP.NE.AND P1, PT, R10, RZ, PT ;  /* 0x000000ff0a00720c */ /* 0x001fd20003f25270 */
[----:B------:R-:W-:Y:S02]  /*2200*/  FSEL R6, R2, R4, P0 ;  /* 0x0000000402067208 */ /* 0x000fe40000000000 */
[----:B------:R-:W-:Y:S02]  /*2210*/  FSEL R7, R3, R5, P0 ;  /* 0x0000000503077208 */ /* 0x000fe40000000000 */
[----:B------:R-:W0:Y:S01]  /*2220*/  @!P1 S2R R10, SR_CgaCtaId ;  /* 0x00000000000a9919 */ /* 0x000e220000008800 */
[----:B------:R-:W-:Y:S04]  /*2230*/  SHFL.DOWN PT, R2, R6, 0x4, 0x1f ;  /* 0x08801f0006027f89 */ /* 0x000fe800000e0000 */
[----:B------:R-:W1:Y:S02]  /*2240*/  SHFL.DOWN P0, R3, R7, 0x4, 0x1f ;  /* 0x08801f0007037f89 */ /* 0x000e640000000000 */
[----:B-1----:R-:W-:-:S10]  /*2250*/  DADD R2, R2, R6 ;  /* 0x0000000002027229 */ /* 0x002fd40000000006 */
[----:B------:R-:W-:Y:S02]  /*2260*/  FSEL R8, R2, R6, P0 ;  /* 0x0000000602087208 */ /* 0x000fe40000000000 */
[----:B------:R-:W-:Y:S02]  /*2270*/  FSEL R9, R3, R7, P0 ;  /* 0x0000000703097208 */ /* 0x000fe40000000000 */
[----:B------:R-:W-:Y:S01]  /*2280*/  @!P1 MOV R7, 0x400 ;  /* 0x0000040000079802 */ /* 0x000fe20000000f00 */
[----:B------:R-:W-:Y:S01]  /*2290*/  SHFL.DOWN PT, R2, R8, 0x8, 0x1f ;  /* 0x09001f0008027f89 */ /* 0x000fe200000e0000 */
[----:B------:R-:W-:Y:S02]  /*22a0*/  @!P1 SHF.R.U32.HI R6, RZ, 0x2, R0 ;  /* 0x00000002ff069819 */ /* 0x000fe40000011600 */
[----:B0-----:R-:W-:Y:S01]  /*22b0*/  @!P1 LEA R7, R10, R7, 0x18 ;  /* 0x000000070a079211 */ /* 0x001fe200078ec0ff */
[----:B------:R-:W0:Y:S01]  /*22c0*/  SHFL.DOWN P0, R3, R9, 0x8, 0x1f ;  /* 0x09001f0009037f89 */ /* 0x000e220000000000 */
[----:B------:R-:W-:-:S05]  /*22d0*/  @!P1 LOP3.LUT R6, R6, 0xf8, RZ, 0xc0, !PT ;  /* 0x000000f806069812 */ /* 0x000fca00078ec0ff */
[----:B------:R-:W-:Y:S01]  /*22e0*/  @!P1 IMAD.IADD R7, R6, 0x1, R7 ;  /* 0x0000000106079824 */ /* 0x000fe200078e0207 */
        /* <DEDUP_REMOVED lines=16> */
[----:B------:R-:W2:Y:S04]  /*23f0*/  LDS.128 R12, [UR4+0x20] ;  /* 0x00002004ff0c7984 */ /* 0x000ea80008000c00 */
[----:B------:R-:W3:Y:S01]  /*2400*/  LDS.128 R8, [UR4+0x30] ;  /* 0x00003004ff087984 */ /* 0x000ee20008000c00 */
[----:B-1----:R-:W-:-:S03]  /*2410*/  DADD R2, R4, R2 ;  /* 0x0000000004027229 */ /* 0x002fc60000000002 */
[----:B0-----:R-:W0:Y:S05]  /*2420*/  LDS.128 R4, [UR4+0x40] ;  /* 0x00004004ff047984 */ /* 0x001e2a0008000c00 */
[----:B--2---:R-:W-:-:S08]  /*2430*/  DADD R2, R2, R12 ;  /* 0x0000000002027229 */ /* 0x004fd0000000000c */
        /* <DEDUP_REMOVED lines=16> */
[----:B------:R-:W-:-:S11]  /*2540*/  DADD R4, R2, R14 ;  /* 0x0000000002047229 */ /* 0x000fd6000000000e */
.L_x_45:
[----:B------:R-:W-:Y:S05]  /*2550*/  BSYNC.RECONVERGENT B0 ;  /* 0x0000000000007941 */ /* 0x000fea0003800200 */
.L_x_30:
[----:B------:R-:W-:Y:S05]  /*2560*/  @P0 EXIT ;  /* 0x000000000000094d */ /* 0x000fea0003800000 */
[----:B------:R-:W3:Y:S02]  /*2570*/  LDCU.64 UR4, c[0x0][0x388] ;  /* 0x00007100ff0477ac */ /* 0x000ee40008000a00 */
[----:B---3--:R-:W-:-:S06]  /*2580*/  UIMAD.WIDE.U32 UR4, UR11, 0x8, UR4 ;  /* 0x000000080b0478a5 */ /* 0x008fcc000f8e0004 */
[----:B------:R-:W-:Y:S02]  /*2590*/  IMAD.U32 R2, RZ, RZ, UR4 ;  /* 0x00000004ff027e24 */ /* 0x000fe4000f8e00ff */
[----:B------:R-:W-:-:S05]  /*25a0*/  IMAD.U32 R3, RZ, RZ, UR5 ;  /* 0x00000005ff037e24 */ /* 0x000fca000f8e00ff */
[----:B------:R-:W-:Y:S01]  /*25b0*/  STG.E.64 desc[UR14][R2.64], R4 ;  /* 0x0000000402007986 */ /* 0x000fe2000c101b0e */
[----:B------:R-:W-:Y:S05]  /*25c0*/  EXIT ;  /* 0x000000000000794d */ /* 0x000fea0003800000 */
.L_x_58:
        /* <DEDUP_REMOVED lines=11> */
.L_x_95:


//--------------------- .text._ZN3cub18CUB_300001_SM_10006detail6reduce28DeviceReduceSingleTileKernelINS2_10policy_hubIdyN4cuda3std3__44plusIvEEE10Policy1000EPdSC_yS9_ddNS7_10__identityEEEvT0_T1_T2_T3_T4_T6_ --------------------------
	.section	.text._ZN3cub18CUB_300001_SM_10006detail6reduce28DeviceReduceSingleTileKernelINS2_10policy_hubIdyN4cuda3std3__44plusIvEEE10Policy1000EPdSC_yS9_ddNS7_10__identityEEEvT0_T1_T2_T3_T4_T6_,"ax",@progbits
	.align	128
        .global         _ZN3cub18CUB_300001_SM_10006detail6reduce28DeviceReduceSingleTileKernelINS2_10policy_hubIdyN4cuda3std3__44plusIvEEE10Policy1000EPdSC_yS9_ddNS7_10__identityEEEvT0_T1_T2_T3_T4_T6_
        .type           _ZN3cub18CUB_300001_SM_10006detail6reduce28DeviceReduceSingleTileKernelINS2_10policy_hubIdyN4cuda3std3__44plusIvEEE10Policy1000EPdSC_yS9_ddNS7_10__identityEEEvT0_T1_T2_T3_T4_T6_,@function
        .size           _ZN3cub18CUB_300001_SM_10006detail6reduce28DeviceReduceSingleTileKernelINS2_10policy_hubIdyN4cuda3std3__44plusIvEEE10Policy1000EPdSC_yS9_ddNS7_10__identityEEEvT0_T1_T2_T3_T4_T6_,(.L_x_96 - _ZN3cub18CUB_300001_SM_10006detail6reduce28DeviceReduceSingleTileKernelINS2_10policy_hubIdyN4cuda3std3__44plusIvEEE10Policy1000EPdSC_yS9_ddNS7_10__identityEEEvT0_T1_T2_T3_T4_T6_)
        .other          _ZN3cub18CUB_300001_SM_10006detail6reduce28DeviceReduceSingleTileKernelINS2_10policy_hubIdyN4cuda3std3__44plusIvEEE10Policy1000EPdSC_yS9_ddNS7_10__identityEEEvT0_T1_T2_T3_T4_T6_,@"STO_CUDA_ENTRY STV_DEFAULT"
_ZN3cub18CUB_300001_SM_10006detail6reduce28DeviceReduceSingleTileKernelINS2_10policy_hubIdyN4cuda3std3__44plusIvEEE10Policy1000EPdSC_yS9_ddNS7_10__identityEEEvT0_T1_T2_T3_T4_T6_:
.text._ZN3cub18CUB_300001_SM_10006detail6reduce28DeviceReduceSingleTileKernelINS2_10policy_hubIdyN4cuda3std3__44plusIvEEE10Policy1000EPdSC_yS9_ddNS7_10__identityEEEvT0_T1_T2_T3_T4_T6_:
[----:B------:R-:W-:Y:S01]  /*0000*/  LDC R1, c[0x0][0x37c] ;  /* 0x0000df00ff017b82 */ /* 0x000fe20000000800 */
[----:B------:R-:W0:Y:S01]  /*0010*/  LDCU.64 UR4, c[0x0][0x390] ;  /* 0x00007200ff0477ac */ /* 0x000e220008000a00 */
[----:B------:R-:W1:Y:S01]  /*0020*/  LDCU.64 UR6, c[0x0][0x358] ;  /* 0x00006b00ff0677ac */ /* 0x000e620008000a00 */
[----:B0-----:R-:W-:Y:S02]  /*0030*/  IMAD.U32 R4, RZ, RZ, UR4 ;  /* 0x00000004ff047e24 */ /* 0x001fe4000f8e00ff */
[----:B------:R-:W-:-:S03]  /*0040*/  IMAD.U32 R5, RZ, RZ, UR5 ;  /* 0x00000005ff057e24 */ /* 0x000fc6000f8e00ff */
[----:B------:R-:W-:-:S04]  /*0050*/  ISETP.NE.U32.AND P0, PT, R4, RZ, PT ;  /* 0x000000ff0400720c */ /* 0x000fc80003f05070 */
[----:B------:R-:W-:-:S13]  /*0060*/  ISETP.NE.AND.EX P0, PT, R5, RZ, PT, P0 ;  /* 0x000000ff0500720c */ /* 0x000fda0003f05300 */
        /* <DEDUP_REMOVED lines=8> */
.L_x_59:
[----:B------:R-:W-:Y:S01]  /*00f0*/  ISETP.GT.U32.AND P0, PT, R4, 0xdff, PT ;  /* 0x00000dff0400780c */ /* 0x000fe20003f04070 */
[----:B------:R-:W-:Y:S03]  /*0100*/  BSSY.RECONVERGENT B0, `(.L_x_60) ;  /* 0x0000239000007945 */ /* 0x000fe60003800200 */
[----:B------:R-:W-:-:S13]  /*0110*/  ISETP.GT.U32.AND.EX P0, PT, R5, RZ, PT, P0 ;  /* 0x000000ff0500720c */ /* 0x000fda0003f04100 */
[----:B------:R-:W-:Y:S05]  /*0120*/  @P0 BRA `(.L_x_61) ;  /* 0x0000001400200947 */ /* 0x000fea0003800000 */
[----:B------:R-:W0:Y:S01]  /*0130*/  S2R R31, SR_TID.X ;  /* 0x00000000001f7919 */ /* 0x000e220000002100 */
[----:B------:R-:W-:Y:S01]  /*0140*/  BSSY.RECONVERGENT B1, `(.L_x_62) ;  /* 0x0000009000017945 */ /* 0x000fe20003800200 */
[----:B------:R-:W-:Y:S02]  /*0150*/  CS2R R2, SRZ ;  /* 0x0000000000027805 */ /* 0x000fe4000001ff00 */
[----:B0-----:R-:W-:Y:S01]  /*0160*/  ISETP.GE.U32.AND P0, PT, R31, R4, PT ;  /* 0x000000041f00720c */ /* 0x001fe20003f06070 */
[----:B------:R-:W-:-:S12]  /*0170*/  IMAD.MOV.U32 R33, RZ, RZ, R31 ;  /* 0x000000ffff217224 */ /* 0x000fd800078e001f */
[----:B------:R-:W-:Y:S05]  /*0180*/  @P0 BRA `(.L_x_63) ;  /* 0x0000000000100947 */ /* 0x000fea0003800000 */
[----:B------:R-:W0:Y:S02]  /*0190*/  LDC.64 R2, c[0x0][0x380] ;  /* 0x0000e000ff027b82 */ /* 0x000e240000000a00 */
[----:B0-----:R-:W-:-:S06]  /*01a0*/  IMAD.WIDE.U32 R2, R31, 0x8, R2 ;  /* 0x000000081f027825 */ /* 0x001fcc00078e0002 */
[----:B------:R-:W5:Y:S01]  /*01b0*/  LDG.E.64.CONSTANT R2, desc[UR6][R2.64] ;  /* 0x0000000602027981 */ /* 0x000f62000c1e9b00 */
[----:B------:R-:W-:-:S07]  /*01c0*/  VIADD R33, R31, 0x200 ;  /* 0x000002001f217836 */ /* 0x000fce0000000000 */
.L_x_63:
[----:B------:R-:W-:Y:S05]  /*01d0*/  BSYNC.RECONVERGENT B1 ;  /* 0x0000000000017941 */ /* 0x000fea0003800200 */
.L_x_62:
[----:B------:R-:W-:Y:S01]  /*01e0*/  ISETP.GE.U32.AND P0, PT, R33, R4, PT ;  /* 0x000000042100720c */ /* 0x000fe20003f06070 */
        /* <DEDUP_REMOVED lines=16> */
.L_x_68:
        /* <DEDUP_REMOVED lines=10> */
.L_x_67:
[----:B------:R-:W-:Y:S05]  /*0390*/  BSYNC.RECONVERGENT B2 ;  /* 0x0000000000027941 */ /* 0x000fea0003800200 */
.L_x_66:
        /* <DEDUP_REMOVED lines=8> */
.L_x_71:
        /* <DEDUP_REMOVED lines=43> */
.L_x_70:
[----:B------:R-:W-:Y:S05]  /*06d0*/  BSYNC.RECONVERGENT B2 ;  /* 0x0000000000027941 */ /* 0x000fea0003800200 */
.L_x_69:
        /* <DEDUP_REMOVED lines=26> */
.L_x_73:
[----:B------:R-:W-:Y:S05]  /*0880*/  BSYNC.RECONVERGENT B2 ;  /* 0x0000000000027941 */ /* 0x000fea0003800200 */
.L_x_72:
        /* <DEDUP_REMOVED lines=12> */
.L_x_65:
[----:B------:R-:W-:Y:S05]  /*0950*/  BSYNC.RECONVERGENT B1 ;  /* 0x0000000000017941 */ /* 0x000fea0003800200 */
.L_x_64:
[----:B------:R-:W-:-:S04]  /*0960*/  ISETP.GE.U32.AND P0, PT, R4, 0x200, PT ;  /* 0x000002000400780c */ /* 0x000fc80003f06070 */
[----:B------:R-:W-:-:S13]  /*0970*/  ISETP.GE.U32.AND.EX P0, PT, R5, RZ, PT, P0 ;  /* 0x000000ff0500720c */ /* 0x000fda0003f06100 */
        /* <DEDUP_REMOVED lines=24> */
[----:B-1----:R-:W-:-:S10]  /*0b00*/  DADD R2, R2, R4 ;  /* 0x0000000002027229 */ /* 0x002fd40000000004 */
[----:B------:R-:W-:Y:S02]  /*0b10*/  FSEL R6, R2, R4, P0 ;  /* 0x0000000402067208 */ /* 0x000fe40000000000 */
[----:B------:R-:W-:Y:S02]  /*0b20*/  FSEL R7, R3, R5, P0 ;  /* 0x0000000503077208 */ /* 0x000fe40000000000 */
[----:B0-----:R-:W-:Y:S01]  /*0b30*/  @!P1 LEA R5, R9, R8, 0x18 ;  /* 0x0000000809059211 */ /* 0x001fe200078ec0ff */
[----:B------:R-:W-:Y:S04]  /*0b40*/  SHFL.DOWN PT, R2, R6, 0x10, 0x1f ;  /* 0x0a001f0006027f89 */ /* 0x000fe800000e0000 */
[----:B------:R-:W0:Y:S01]  /*0b50*/  SHFL.DOWN P0, R3, R7, 0x10, 0x1f ;  /* 0x0a001f0007037f89 */ /* 0x000e220000000000 */
[----:B------:R-:W-:Y:S01]  /*0b60*/  @!P1 IMAD.IADD R5, R0, 0x1, R5 ;  /* 0x0000000100059824 */ /* 0x000fe200078e0205 */
[----:B0-----:R-:W-:-:S10]  /*0b70*/  DADD R2, R2, R6 ;  /* 0x0000000002027229 */ /* 0x001fd40000000006 */
[----:B------:R-:W-:Y:S02]  /*0b80*/  FSEL R2, R2, R6, P0 ;  /* 0x0000000602027208 */ /* 0x000fe40000000000 */
[----:B------:R-:W-:-:S05]  /*0b90*/  FSEL R3, R3, R7, P0 ;  /* 0x0000000703037208 */ /* 0x000fca0000000000 */
[----:B------:R0:W-:Y:S01]  /*0ba0*/  @!P1 STS.64 [R5+0x10], R2 ;  /* 0x0000100205009388 */ /* 0x0001e20000000a00 */
[----:B------:R-:W-:Y:S01]  /*0bb0*/  BAR.SYNC.DEFER_BLOCKING 0x0 ;  /* 0x0000000000007b1d */ /* 0x000fe20000010000 */
[----:B------:R-:W-:-:S13]  /*0bc0*/  ISETP.NE.AND P1, PT, R31, RZ, PT ;  /* 0x000000ff1f00720c */ /* 0x000fda0003f25270 */
[----:B0-----:R-:W-:Y:S05]  /*0bd0*/  @P1 BRA `(.L_x_75) ;  /* 0x00000018002c1947 */ /* 0x001fea0003800000 */
[----:B------:R-:W0:Y:S01]  /*0be0*/  S2UR UR5, SR_CgaCtaId ;  /* 0x00000000000579c3 */ /* 0x000e220000008800 */
[----:B------:R-:W-:Y:S02]  /*0bf0*/  UMOV UR4, 0x400 ;  /* 0x0000040000047882 */ /* 0x000fe40000000000 */
[----:B0-----:R-:W-:-:S09]  /*0c00*/  ULEA UR4, UR5, UR4, 0x18 ;  /* 0x0000000405047291 */ /* 0x001fd2000f8ec0ff */
[----:B------:R-:W0:Y:S04]  /*0c10*/  LDS.64 R4, [UR4+0x18] ;  /* 0x00001804ff047984 */ /* 0x000e280008000a00 */
[----:B------:R-:W1:Y:S04]  /*0c20*/  LDS.128 R8, [UR4+0x20] ;  /* 0x00002004ff087984 */ /* 0x000e680008000c00 */
        /* <DEDUP_REMOVED lines=22> */
.L_x_74:
[----:B------:R-:W-:-:S04]  /*0d90*/  LOP3.LUT R0, R31, 0x3e0, RZ, 0xc0, !PT ;  /* 0x000003e01f007812 */ /* 0x000fc800078ec0ff */
[----:B------:R-:W-:Y:S01]  /*0da0*/  LOP3.LUT R9, RZ, R0, RZ, 0x33, !PT ;  /* 0x00000000ff097212 */ /* 0x000fe200078e33ff */
[----:B------:R-:W-:Y:S02]  /*0db0*/  VIADD R7, R0, 0x20 ;  /* 0x0000002000077836 */ /* 0x000fe40000000000 */
[----:B------:R-:W0:Y:S02]  /*0dc0*/  S2R R0, SR_LANEID ;  /* 0x0000000000007919 */ /* 0x000e240000000000 */
[----:B------:R-:W-:Y:S01]  /*0dd0*/  IMAD.IADD R9, R9, 0x1, R4 ;  /* 0x0000000109097824 */ /* 0x000fe200078e0204 */
[----:B------:R-:W-:-:S04]  /*0de0*/  ISETP.GT.U32.AND P0, PT, R7, R4, PT ;  /* 0x000000040700720c */ /* 0x000fc80003f04070 */
[----:B------:R-:W-:-:S05]  /*0df0*/  SEL R13, R9, 0x1f, P0 ;  /* 0x0000001f090d7807 */ /* 0x000fca0000000000 */
[----:B-----5:R-:W-:Y:S04]  /*0e00*/  SHFL.DOWN PT, R6, R2, 0x1, R13 ;  /* 0x0820000002067989 */ /* 0x020fe800000e000d */
[----:B------:R-:W1:Y:S01]  /*0e10*/  SHFL.DOWN P0, R7, R3, 0x1, R13 ;  /* 0x0820000003077989 */ /* 0x000e62000000000d */
[----:B0-----:R-:W-:Y:S01]  /*0e20*/  ISETP.NE.AND P1, PT, R0, RZ, PT ;  /* 0x000000ff0000720c */ /* 0x001fe20003f25270 */
[----:B-1----:R-:W-:-:S12]  /*0e30*/  DADD R6, R6, R2 ;  /* 0x0000000006067229 */ /* 0x002fd80000000002 */
[----:B------:R-:W-:-:S04]  /*0e40*/  @!P1 SHF.R.U32.HI R0, RZ, 0x2, R31 ;  /* 0x00000002ff009819 */ /* 0x000fc8000001161f */
[----:B------:R-:W-:Y:S02]  /*0e50*/  @!P1 LOP3.LUT R0, R0, 0xf8, RZ, 0xc0, !PT ;  /* 0x000000f800009812 */ /* 0x000fe400078ec0ff */
[----:B------:R-:W-:Y:S02]  /*0e60*/  FSEL R8, R6, R2, P0 ;  /* 0x0000000206087208 */ /* 0x000fe40000000000 */
[----:B------:R-:W-:-:S03]  /*0e70*/  FSEL R9, R7, R3, P0 ;  /* 0x0000000307097208 */ /* 0x000fc60000000000 */
        /* <DEDUP_REMOVED lines=11> */
[----:B------:R-:W-:Y:S01]  /*0f30*/  @!P1 MOV R10, 0x400 ;  /* 0x00000400000a9802 */ /* 0x000fe20000000f00 */
        /* <DEDUP_REMOVED lines=17> */
[----:B------:R-:W-:Y:S01]  /*1050*/  UMOV UR4, 0x400 ;  /* 0x0000040000047882 */ /* 0x000fe20000000000 */
[----:B------:R-:W-:-:S04]  /*1060*/  ISETP.GT.U32.AND P0, PT, R4, 0x20, PT ;  /* 0x000000200400780c */ /* 0x000fc80003f04070 */
[----:B------:R-:W-:Y:S01]  /*1070*/  ISETP.GT.U32.AND.EX P0, PT, R5, RZ, PT, P0 ;  /* 0x000000ff0500720c */ /* 0x000fe20003f04100 */
[----:B0-----:R-:W-:-:S09]  /*1080*/  ULEA UR4, UR5, UR4, 0x18 ;  /* 0x0000000405047291 */ /* 0x001fd2000f8ec0ff */
[----:B------:R-:W0:Y:S04]  /*1090*/  LDS.64 R6, [UR4+0x18] ;  /* 0x00001804ff067984 */ /* 0x000e280008000a00 */
[----:B------:R-:W1:Y:S04]  /*10a0*/  LDS.128 R12, [UR4+0x20] ;  /* 0x00002004ff0c7984 */ /* 0x000e680008000c00 */
[----:B------:R-:W2:Y:S01]  /*10b0*/  LDS.128 R8, [UR4+0x30] ;  /* 0x00003004ff087984 */ /* 0x000ea20008000c00 */
[----:B0-----:R-:W-:-:S10]  /*10c0*/  DADD R6, R2, R6 ;  /* 0x0000000002067229 */ /* 0x001fd40000000006 */
[----:B------:R-:W-:Y:S02]  /*10d0*/  FSEL R2, R6, R2, P0 ;  /* 0x0000000206027208 */ /* 0x000fe40000000000 */
[----:B------:R-:W-:Y:S02]  /*10e0*/  FSEL R3, R7, R3, P0 ;  /* 0x0000000307037208 */ /* 0x000fe40000000000 */
[----:B------:R-:W-:-:S04]  /*10f0*/  ISETP.GT.U32.AND P0, PT, R4, 0x40, PT ;  /* 0x000000400400780c */ /* 0x000fc80003f04070 */
[----:B-1----:R-:W-:Y:S01]  /*1100*/  DADD R12, R12, R2 ;  /* 0x000000000c0c7229 */ /* 0x002fe20000000002 */
[----:B------:R-:W-:-:S09]  /*1110*/  ISETP.GT.U32.AND.EX P0, PT, R5, RZ, PT, P0 ;  /* 0x000000ff0500720c */ /* 0x000fd20003f04100 */
[----:B------:R-:W-:Y:S02]  /*1120*/  FSEL R2, R12, R2, P0 ;  /* 0x000000020c027208 */ /* 0x000fe40000000000 */
[----:B------:R-:W-:Y:S02]  /*1130*/  FSEL R3, R13, R3, P0 ;  /* 0x000000030d037208 */ /* 0x000fe40000000000 */
[----:B------:R-:W-:-:S04]  /*1140*/  ISETP.GT.U32.AND P0, PT, R4, 0x60, PT ;  /* 0x000000600400780c */ /* 0x000fc80003f04070 */
[----:B------:R-:W-:Y:S01]  /*1150*/  DADD R14, R2, R14 ;  /* 0x00000000020e7229 */ /* 0x000fe2000000000e */
[----:B------:R-:W-:-:S09]  /*1160*/  ISETP.GT.U32.AND.EX P0, PT, R5, RZ, PT, P0 ;  /* 0x000000ff0500720c */ /* 0x000fd20003f04100 */
[----:B------:R-:W-:Y:S02]  /*1170*/  FSEL R2, R14, R2, P0 ;  /* 0x000000020e027208 */ /* 0x000fe40000000000 */
[----:B------:R-:W-:Y:S02]  /*1180*/  FSEL R3, R15, R3, P0 ;  /* 0x000000030f037208 */ /* 0x000fe40000000000 */
[----:B------:R-:W0:Y:S01]  /*1190*/  LDS.128 R12, [UR4+0x40] ;  /* 0x00004004ff0c7984 */ /* 0x000e220008000c00 */
[----:B------:R-:W-:-:S03]  /*11a0*/  ISETP.GT.U32.AND P0, PT, R4, 0x80, PT ;  /* 0x000000800400780c */ /* 0x000fc60003f04070 */
[----:B--2---:R-:W-:Y:S01]  /*11b0*/  DADD R8, R8, R2 ;  /* 0x0000000008087229 */ /* 0x004fe20000000002 */
        /* <DEDUP_REMOVED lines=8> */
[----:B------:R-:W1:Y:S01]  /*1240*/  LDS.128 R8, [UR4+0x50] ;  /* 0x00005004ff087984 */ /* 0x000e620008000c00 */
[----:B------:R-:W-:-:S03]  /*1250*/  ISETP.GT.U32.AND P0, PT, R4, 0xc0, PT ;  /* 0x000000c00400780c */ /* 0x000fc60003f04070 */
[----:B0-----:R-:W-:Y:S01]  /*1260*/  DADD R12, R12, R2 ;  /* 0x000000000c0c7229 */ /* 0x001fe20000000002 */
        /* <DEDUP_REMOVED lines=41> */
[----:B------:R-:W-:-:S04]  /*1500*/  ISETP.GT.U32.AND P0, PT, R4, 0x1c0, PT ;  /* 0x000001c00400780c */ /* 0x000fc80003f04070 */
        /* <DEDUP_REMOVED lines=8> */
[----:B------:R-:W-:Y:S01]  /*1590*/  FSEL R3, R15, R3, P0 ;  /* 0x000000030f037208 */ /* 0x000fe20000000000 */
[----:B------:R-:W-:Y:S06]  /*15a0*/  BRA `(.L_x_75) ;  /* 0x0000000c00b87947 */ /* 0x000fec0003800000 */
.L_x_61:
[----:B------:R-:W0:Y:S01]  /*15b0*/  S2R R0, SR_TID.X ;  /* 0x0000000000007919 */ /* 0x000e220000002100 */
[----:B------:R-:W0:Y:S02]  /*15c0*/  LDC.64 R6, c[0x0][0x380] ;  /* 0x0000e000ff067b82 */ /* 0x000e240000000a00 */
        /* <DEDUP_REMOVED lines=8> */
[----:B--2---:R-:W-:-:S08]  /*1650*/  DADD R2, R18, R2 ;  /* 0x0000000012027229 */ /* 0x004fd00000000002 */
[----:B---3--:R-:W-:-:S08]  /*1660*/  DADD R2, R8, R2 ;  /* 0x0000000008027229 */ /* 0x008fd00000000002 */
[----:B----4-:R-:W-:Y:S01]  /*1670*/  DADD R2, R10, R2 ;  /* 0x000000000a027229 */ /* 0x010fe20000000002 */
[----:B------:R-:W-:Y:S01]  /*1680*/  IADD3 R10, P1, PT, R4, -0xe00, RZ ;  /* 0xfffff200040a7810 */ /* 0x000fe20007f3e0ff */
[----:B------:R-:W-:-:S03]  /*1690*/  IMAD.MOV.U32 R11, RZ, RZ, 0xe00 ;  /* 0x00000e00ff0b7424 */ /* 0x000fc600078e00ff */
[----:B------:R-:W-:-:S03]  /*16a0*/  ISETP.GE.U32.AND P0, PT, R10, 0xe00, PT ;  /* 0x00000e000a00780c */ /* 0x000fc60003f06070 */
[----:B-----5:R-:W-:-:S08]  /*16b0*/  DADD R2, R12, R2 ;  /* 0x000000000c027229 */ /* 0x020fd00000000002 */
[----:B------:R-:W-:Y:S01]  /*16c0*/  DADD R2, R14, R2 ;  /* 0x000000000e027229 */ /* 0x000fe20000000002 */
[----:B------:R-:W-:Y:S01]  /*16d0*/  IADD3.X R15, PT, PT, R5, -0x1, RZ, P1, !PT ;  /* 0xffffffff050f7810 */ /* 0x000fe20000ffe4ff */
[----:B------:R-:W-:-:S03]  /*16e0*/  IMAD.MOV.U32 R14, RZ, RZ, RZ ;  /* 0x000000ffff0e7224 */ /* 0x000fc600078e00ff */
[----:B------:R-:W-:-:S03]  /*16f0*/  ISETP.GE.U32.AND.EX P0, PT, R15, RZ, PT, P0 ;  /* 0x000000ff0f00720c */ /* 0x000fc60003f06100 */
[----:B------:R-:W-:-:S10]  /*1700*/  DADD R2, R16, R2 ;  /* 0x0000000010027229 */ /* 0x000fd40000000002 */
[----:B------:R-:W-:Y:S05]  /*1710*/  @!P0 BRA `(.L_x_76) ;  /* 0x0000000000748947 */ /* 0x000fea0003800000 */
[----:B------:R-:W0:Y:S01]  /*1720*/  LDC.64 R4, c[0x0][0x390] ;  /* 0x0000e400ff047b82 */ /* 0x000e220000000a00 */
[----:B------:R-:W-:Y:S02]  /*1730*/  IMAD.MOV.U32 R11, RZ, RZ, 0xe00 ;  /* 0x00000e00ff0b7424 */ /* 0x000fe400078e00ff */
[----:B------:R-:W-:-:S07]  /*1740*/  IMAD.MOV.U32 R14, RZ, RZ, RZ ;  /* 0x000000ffff0e7224 */ /* 0x000fce00078e00ff */
.L_x_78:
[----:B------:R-:W-:-:S04]  /*1750*/  LEA R16, P0, R11, R6, 0x3 ;  /* 0x000000060b107211 */ /* 0x000fc800078018ff */
[----:B------:R-:W-:-:S05]  /*1760*/  LEA.HI.X R17, R11, R7, R14, 0x3, P0 ;  /* 0x000000070b117211 */ /* 0x000fca00000f1c0e */
[----:B------:R-:W2:Y:S04]  /*1770*/  LDG.E.64.CONSTANT R18, desc[UR6][R16.64] ;  /* 0x0000000610127981 */ /* 0x000ea8000c1e9b00 */
[----:B------:R-:W3:Y:S04]  /*1780*/  LDG.E.64.CONSTANT R20, desc[UR6][R16.64+0x1000] ;  /* 0x0010000610147981 */ /* 0x000ee8000c1e9b00 */
[----:B------:R-:W4:Y:S04]  /*1790*/  LDG.E.64.CONSTANT R22, desc[UR6][R16.64+0x2000] ;  /* 0x0020000610167981 */ /* 0x000f28000c1e9b00 */
[----:B------:R-:W5:Y:S04]  /*17a0*/  LDG.E.64.CONSTANT R24, desc[UR6][R16.64+0x3000] ;  /* 0x0030000610187981 */ /* 0x000f68000c1e9b00 */
[----:B------:R-:W5:Y:S04]  /*17b0*/  LDG.E.64.CONSTANT R26, desc[UR6][R16.64+0x4000] ;  /* 0x00400006101a7981 */ /* 0x000f68000c1e9b00 */
[----:B------:R-:W5:Y:S04]  /*17c0*/  LDG.E.64.CONSTANT R8, desc[UR6][R16.64+0x5000] ;  /* 0x0050000610087981 */ /* 0x000f68000c1e9b00 */
[----:B------:R-:W5:Y:S01]  /*17d0*/  LDG.E.64.CONSTANT R12, desc[UR6][R16.64+0x6000] ;  /* 0x00600006100c7981 */ /* 0x000f62000c1e9b00 */
[----:B--2---:R-:W-:Y:S01]  /*17e0*/  DADD R18, R18, R2 ;  /* 0x0000000012127229 */ /* 0x004fe20000000002 */
[----:B0-----:R-:W-:-:S04]  /*17f0*/  IADD3 R2, P1, PT, -R11, R4, RZ ;  /* 0x000000040b027210 */ /* 0x001fc80007f3e1ff */
[----:B------:R-:W-:Y:S01]  /*1800*/  ISETP.GE.U32.AND P0, PT, R2, 0xe00, PT ;  /* 0x00000e000200780c */ /* 0x000fe20003f06070 */
[----:B------:R-:W-:Y:S02]  /*1810*/  IMAD.X R2, R5, 0x1, ~R14, P1 ;  /* 0x0000000105027824 */ /* 0x000fe400008e0e0e */
[----:B---3--:R-:W-:-:S03]  /*1820*/  DADD R18, R20, R18 ;  /* 0x0000000014127229 */ /* 0x008fc60000000012 */
[----:B------:R-:W-:-:S05]  /*1830*/  ISETP.GE.U32.AND.EX P0, PT, R2, RZ, PT, P0 ;  /* 0x000000ff0200720c */ /* 0x000fca0003f06100 */
[----:B----4-:R-:W-:-:S08]  /*1840*/  DADD R18, R22, R18 ;  /* 0x0000000016127229 */ /* 0x010fd00000000012 */
[----:B-----5:R-:W-:-:S08]  /*1850*/  DADD R18, R24, R18 ;  /* 0x0000000018127229 */ /* 0x020fd00000000012 */
[----:B------:R-:W-:-:S08]  /*1860*/  DADD R18, R26, R18 ;  /* 0x000000001a127229 */ /* 0x000fd00000000012 */
[----:B------:R-:W-:-:S08]  /*1870*/  DADD R8, R8, R18 ;  /* 0x0000000008087229 */ /* 0x000fd00000000012 */
[----:B------:R-:W-:Y:S01]  /*1880*/  DADD R2, R12, R8 ;  /* 0x000000000c027229 */ /* 0x000fe20000000008 */
[----:B------:R-:W-:Y:S10]  /*1890*/  @!P0 BRA `(.L_x_77) ;  /* 0x0000000800008947 */ /* 0x000ff40003800000 */
[----:B------:R-:W-:-:S05]  /*18a0*/  IADD3 R11, P0, PT, R11, 0xe00, RZ ;  /* 0x00000e000b0b7810 */ /* 0x000fca0007f1e0ff */
[----:B------:R-:W-:Y:S01]  /*18b0*/  IMAD.X R14, RZ, RZ, R14, P0 ;  /* 0x000000ffff0e7224 */ /* 0x000fe200000e060e */
[----:B------:R-:W-:-:S04]  /*18c0*/  ISETP.GT.U32.AND P0, PT, R11, R10, PT ;  /* 0x0000000a0b00720c */ /* 0x000fc80003f04070 */
[----:B------:R-:W-:-:S13]  /*18d0*/  ISETP.GT.U32.AND.EX P0, PT, R14, R15, PT, P0 ;  /* 0x0000000f0e00720c */ /* 0x000fda0003f04100 */
[----:B------:R-:W-:Y:S05]  /*18e0*/  @!P0 BRA `(.L_x_78) ;  /* 0xfffffffc00988947 */ /* 0x000fea000383ffff */
.L_x_76:
[----:B------:R-:W-:-:S04]  /*18f0*/  ISETP.GE.U32.AND P0, PT, R11, R4, PT ;  /* 0x000000040b00720c */ /* 0x000fc80003f06070 */
[----:B------:R-:W-:-:S13]  /*1900*/  ISETP.GE.U32.AND.EX P0, PT, R14, R5, PT, P0 ;  /* 0x000000050e00720c */ /* 0x000fda0003f06100 */
[----:B------:R-:W-:Y:S05]  /*1910*/  @P0 BRA `(.L_x_77) ;  /* 0x0000000400e00947 */ /* 0x000fea0003800000 */
[----:B------:R-:W-:Y:S01]  /*1920*/  IMAD.IADD R7, R4, 0x1, -R11 ;  /* 0x0000000104077824 */ /* 0x000fe200078e0a0b */
[----:B------:R-:W-:Y:S04]  /*1930*/  BSSY.RECONVERGENT B1, `(.L_x_77) ;  /* 0x0000076000017945 */ /* 0x000fe80003800200 */
[----:B------:R-:W-:-:S13]  /*1940*/  ISETP.GE.AND P0, PT, R0, R7, PT ;  /* 0x000000070000720c */ /* 0x000fda0003f06270 */
[----:B------:R-:W-:Y:S05]  /*1950*/  @P0 BRA `(.L_x_79) ;  /* 0x0000000400cc0947 */ /* 0x000fea0003800000 */
[----:B------:R-:W-:Y:S01]  /*1960*/  LOP3.LUT R5, RZ, R0, RZ, 0x33, !PT ;  /* 0x00000000ff057212 */ /* 0x000fe200078e33ff */
[----:B------:R-:W-:Y:S01]  /*1970*/  BSSY.RECONVERGENT B2, `(.L_x_80) ;  /* 0x000001a000027945 */ /* 0x000fe20003800200 */
[----:B------:R-:W-:Y:S02]  /*1980*/  IMAD.MOV.U32 R6, RZ, RZ, R0 ;  /* 0x000000ffff067224 */ /* 0x000fe400078e0000 */
[----:B------:R-:W-:-:S04]  /*1990*/  IADD3 R4, PT, PT, -R11, R4, R5 ;  /* 0x000000040b047210 */ /* 0x000fc80007ffe105 */
[C---:B------:R-:W-:Y:S02]  /*19a0*/  LOP3.LUT R5, R4.reuse, 0x600, RZ, 0xc0, !PT ;  /* 0x0000060004057812 */ /* 0x040fe400078ec0ff */
[----:B------:R-:W-:Y:S02]  /*19b0*/  ISETP.GE.U32.AND P0, PT, R4, 0x600, PT ;  /* 0x000006000400780c */ /* 0x000fe40003f06070 */
[----:B------:R-:W-:-:S13]  /*19c0*/  ISETP.NE.AND P1, PT, R5, 0x600, PT ;  /* 0x000006000500780c */ /* 0x000fda0003f25270 */
[----:B------:R-:W-:Y:S05]  /*19d0*/  @!P1 BRA `(.L_x_81) ;  /* 0x00000000004c9947 */ /* 0x000fea0003800000 */
[----:B------:R-:W0:Y:S01]  /*19e0*/  LDCU.64 UR4, c[0x0][0x380] ;  /* 0x00007000ff0477ac */ /* 0x000e220008000a00 */
[----:B------:R-:W-:Y:S01]  /*19f0*/  IADD3 R10, P1, PT, R0, R11, RZ ;  /* 0x0000000b000a7210 */ /* 0x000fe20007f3e0ff */
[----:B------:R-:W-:Y:S01]  /*1a00*/  IMAD.MOV.U32 R6, RZ, RZ, R0 ;  /* 0x000000ffff067224 */ /* 0x000fe200078e0000 */
[----:B------:R-:W-:-:S03]  /*1a10*/  LEA.HI R4, R4, 0x1, RZ, 0x17 ;  /* 0x0000000104047811 */ /* 0x000fc600078fb8ff */
[----:B------:R-:W-:Y:S01]  /*1a20*/  IMAD.X R5, RZ, RZ, R14, P1 ;  /* 0x000000ffff057224 */ /* 0x000fe200008e060e */
[----:B------:R-:W-:-:S05]  /*1a30*/  LOP3.LUT R4, R4, 0x3, RZ, 0xc0, !PT ;  /* 0x0000000304047812 */ /* 0x000fca00078ec0ff */
[----:B------:R-:W-:Y:S01]  /*1a40*/  IMAD.MOV R8, RZ, RZ, -R4 ;  /* 0x000000ffff087224 */ /* 0x000fe200078e0a04 */
[----:B0-----:R-:W-:-:S04]  /*1a50*/  LEA R9, P2, R10, UR4, 0x3 ;  /* 0x000000040a097c11 */ /* 0x001fc8000f8418ff */
[----:B------:R-:W-:-:S09]  /*1a60*/  LEA.HI.X R10, R10, UR5, R5, 0x3, P2 ;  /* 0x000000050a0a7c11 */ /* 0x000fd200090f1c05 */
.L_x_82:
        /* <DEDUP_REMOVED lines=10> */
.L_x_81:
[----:B------:R-:W-:Y:S05]  /*1b10*/  BSYNC.RECONVERGENT B2 ;  /* 0x0000000000027941 */ /* 0x000fea0003800200 */
.L_x_80:
[----:B------:R-:W-:Y:S05]  /*1b20*/  @!P0 BRA `(.L_x_79) ;  /* 0x0000000400588947 */ /* 0x000fea0003800000 */
[----:B------:R-:W0:Y:S01]  /*1b30*/  LDCU.64 UR4, c[0x0][0x380] ;  /* 0x00007000ff0477ac */ /* 0x000e220008000a00 */
[----:B------:R-:W-:Y:S01]  /*1b40*/  IMAD.IADD R5, R7, 0x1, -R6 ;  /* 0x0000000107057824 */ /* 0x000fe200078e0a06 */
[----:B------:R-:W-:Y:S01]  /*1b50*/  IADD3 R11, P0, PT, R6, R11, RZ ;  /* 0x0000000b060b7210 */ /* 0x000fe20007f1e0ff */
[----:B------:R-:W-:Y:S03]  /*1b60*/  BSSY.RECONVERGENT B2, `(.L_x_83) ;  /* 0x000002e000027945 */ /* 0x000fe60003800200 */
[----:B------:R-:W-:Y:S01]  /*1b70*/  ISETP.GT.AND P1, PT, R5, 0x1800, PT ;  /* 0x000018000500780c */ /* 0x000fe20003f24270 */
[----:B------:R-:W-:Y:S01]  /*1b80*/  IMAD.X R14, RZ, RZ, R14, P0 ;  /* 0x000000ffff0e7224 */ /* 0x000fe200000e060e */
[----:B0-----:R-:W-:-:S04]  /*1b90*/  LEA R4, P0, R11, UR4, 0x3 ;  /* 0x000000040b047c11 */ /* 0x001fc8000f8018ff */
[----:B------:R-:W-:Y:S02]  /*1ba0*/  LEA.HI.X R5, R11, UR5, R14, 0x3, P0 ;  /* 0x000000050b057c11 */ /* 0x000fe400080f1c0e */
[----:B------:R-:W-:-:S05]  /*1bb0*/  PLOP3.LUT P0, PT, PT, PT, PT, 0x80, 0x8 ;  /* 0x000000000008781c */ /* 0x000fca0003f0f070 */
[----:B------:R-:W-:Y:S08]  /*1bc0*/  @!P1 BRA `(.L_x_84) ;  /* 0x00000000009c9947 */ /* 0x000ff00003800000 */
[----:B------:R-:W-:Y:S01]  /*1bd0*/  PLOP3.LUT P0, PT, PT, PT, PT, 0x8, 0x80 ;  /* 0x000000000080781c */ /* 0x000fe20003f0e170 */
[----:B------:R-:W-:-:S12]  /*1be0*/  VIADD R39, R7, 0xffffe800 ;  /* 0xffffe80007277836 */ /* 0x000fd80000000000 */
.L_x_85:
        /* <DEDUP_REMOVED lines=15> */
[----:B------:R0:W5:Y:S01]  /*1ce0*/  LDG.E.64.CONSTANT R8, desc[UR6][R4.64+0xf000] ;  /* 0x00f0000604087981 */ /* 0x000162000c1e9b00 */
[----:B------:R-:W-:-:S05]  /*1cf0*/  VIADD R6, R6, 0x2000 ;  /* 0x0000200006067836 */ /* 0x000fca0000000000 */
[----:B------:R-:W-:Y:S02]  /*1d00*/  ISETP.GE.AND P1, PT, R6, R39, PT ;  /* 0x000000270600720c */ /* 0x000fe40003f26270 */
[----:B0-----:R-:W-:-:S05]  /*1d10*/  IADD3 R4, P2, PT, R4, 0x10000, RZ ;  /* 0x0001000004047810 */ /* 0x001fca0007f5e0ff */
[----:B------:R-:W-:Y:S01]  /*1d20*/  IMAD.X R5, RZ, RZ, R5, P2 ;  /* 0x000000ffff057224 */ /* 0x000fe200010e0605 */
[----:B--2---:R-:W-:-:S08]  /*1d30*/  DADD R40, R40, R2 ;  /* 0x0000000028287229 */ /* 0x004fd00000000002 */
[----:B---3--:R-:W-:-:S08]  /*1d40*/  DADD R36, R40, R36 ;  /* 0x0000000028247229 */ /* 0x008fd00000000024 */
[----:B----4-:R-:W-:-:S08]  /*1d50*/  DADD R34, R36, R34 ;  /* 0x0000000024227229 */ /* 0x010fd00000000022 */
        /* <DEDUP_REMOVED lines=14> */
.L_x_84:
[----:B------:R-:W-:Y:S05]  /*1e40*/  BSYNC.RECONVERGENT B2 ;  /* 0x0000000000027941 */ /* 0x000fea0003800200 */
.L_x_83:
        /* <DEDUP_REMOVED lines=15> */
[----:B---3--:R-:W-:Y:S01]  /*1f40*/  DADD R8, R8, R10 ;  /* 0x0000000008087229 */ /* 0x008fe2000000000a */
[----:B------:R-:W-:-:S05]  /*1f50*/  IADD3 R10, P1, PT, R4, 0x8000, RZ ;  /* 0x00008000040a7810 */ /* 0x000fca0007f3e0ff */
[----:B0-----:R-:W-:Y:S02]  /*1f60*/  IMAD.X R5, RZ, RZ, R5, P1 ;  /* 0x000000ffff057224 */ /* 0x001fe400008e0605 */
[----:B----4-:R-:W-:Y:S01]  /*1f70*/  DADD R8, R8, R12 ;  /* 0x0000000008087229 */ /* 0x010fe2000000000c */
[----:B------:R-:W-:-:S07]  /*1f80*/  IMAD.MOV.U32 R4, RZ, RZ, R10 ;  /* 0x000000ffff047224 */ /* 0x000fce00078e000a */
[----:B-----5:R-:W-:-:S08]  /*1f90*/  DADD R8, R8, R14 ;  /* 0x0000000008087229 */ /* 0x020fd0000000000e */
[----:B------:R-:W-:-:S08]  /*1fa0*/  DADD R8, R8, R16 ;  /* 0x0000000008087229 */ /* 0x000fd00000000010 */
[----:B------:R-:W-:-:S08]  /*1fb0*/  DADD R8, R8, R18 ;  /* 0x0000000008087229 */ /* 0x000fd00000000012 */
[----:B------:R-:W-:-:S08]  /*1fc0*/  DADD R8, R8, R20 ;  /* 0x0000000008087229 */ /* 0x000fd00000000014 */
[----:B------:R-:W-:-:S11]  /*1fd0*/  DADD R2, R8, R22 ;  /* 0x0000000008027229 */ /* 0x000fd60000000016 */
.L_x_87:
[----:B------:R-:W-:Y:S05]  /*1fe0*/  BSYNC.RECONVERGENT B2 ;  /* 0x0000000000027941 */ /* 0x000fea0003800200 */
.L_x_86:
        /* <DEDUP_REMOVED lines=10> */
.L_x_79:
[----:B------:R-:W-:Y:S05]  /*2090*/  BSYNC.RECONVERGENT B1 ;  /* 0x0000000000017941 */ /* 0x000fea0003800200 */
.L_x_77:
        /* <DEDUP_REMOVED lines=22> */
[----:B0-----:R-:W-:-:S09]  /*2200*/  @!P1 LEA R9, R9, R8, 0x18 ;  /* 0x0000000809099211 */ /* 0x001fd200078ec0ff */
[----:B------:R-:W-:Y:S02]  /*2210*/  FSEL R6, R2, R4, P0 ;  /* 0x0000000402067208 */ /* 0x000fe40000000000 */
[----:B------:R-:W-:Y:S02]  /*2220*/  FSEL R7, R3, R5, P0 ;  /* 0x0000000503077208 */ /* 0x000fe40000000000 */
[----:B------:R-:W-:Y:S01]  /*2230*/  @!P1 SHF.R.U32.HI R4, RZ, 0x2, R0 ;  /* 0x00000002ff049819 */ /* 0x000fe20000011600 */
[----:B------:R-:W-:Y:S03]  /*2240*/  SHFL.DOWN PT, R2, R6, 0x10, 0x1f ;  /* 0x0a001f0006027f89 */ /* 0x000fe600000e0000 */
[----:B------:R-:W-:Y:S01]  /*2250*/  @!P1 LOP3.LUT R4, R4, 0xf8, RZ, 0xc0, !PT ;  /* 0x000000f804049812 */ /* 0x000fe200078ec0ff */
[----:B------:R-:W0:Y:S04]  /*2260*/  SHFL.DOWN P0, R3, R7, 0x10, 0x1f ;  /* 0x0a001f0007037f89 */ /* 0x000e280000000000 */
        /* <DEDUP_REMOVED lines=34> */
.L_x_75:
[----:B------:R-:W-:Y:S05]  /*2490*/  BSYNC.RECONVERGENT B0 ;  /* 0x0000000000007941 */ /* 0x000fea0003800200 */
.L_x_60:
[----:B------:R-:W-:Y:S05]  /*24a0*/  @P1 EXIT ;  /* 0x000000000000194d */ /* 0x000fea0003800000 */
[----:B------:R-:W0:Y:S01]  /*24b0*/  LDCU.64 UR4, c[0x0][0x3a0] ;  /* 0x00007400ff0477ac */ /* 0x000e220008000a00 */
[----:B------:R-:W1:Y:S01]  /*24c0*/  LDC.64 R4, c[0x0][0x388] ;  /* 0x0000e200ff047b82 */ /* 0x000e620000000a00 */
[----:B0-----:R-:W-:-:S07]  /*24d0*/  DADD R2, R2, UR4 ;  /* 0x0000000402027e29 */ /* 0x001fce0008000000 */
[----:B-1----:R-:W-:Y:S01]  /*24e0*/  STG.E.64 desc[UR6][R4.64], R2 ;  /* 0x0000000204007986 */ /* 0x002fe2000c101b06 */
[----:B------:R-:W-:Y:S05]  /*24f0*/  EXIT ;  /* 0x000000000000794d */ /* 0x000fea0003800000 */
.L_x_88:
        /* <DEDUP_REMOVED lines=16> */
.L_x_96:


//--------------------- .text._ZN3cub18CUB_300001_SM_10006detail11EmptyKernelIvEEvv --------------------------
	.section	.text._ZN3cub18CUB_300001_SM_10006detail11EmptyKernelIvEEvv,"ax",@progbits
	.align	128
        .global         _ZN3cub18CUB_300001_SM_10006detail11EmptyKernelIvEEvv
        .type           _ZN3cub18CUB_300001_SM_10006detail11EmptyKernelIvEEvv,@function
        .size           _ZN3cub18CUB_300001_SM_10006detail11EmptyKernelIvEEvv,(.L_x_97 - _ZN3cub18CUB_300001_SM_10006detail11EmptyKernelIvEEvv)
        .other          _ZN3cub18CUB_300001_SM_10006detail11EmptyKernelIvEEvv,@"STO_CUDA_ENTRY STV_DEFAULT"
_ZN3cub18CUB_300001_SM_10006detail11EmptyKernelIvEEvv:
.text._ZN3cub18CUB_300001_SM_10006detail11EmptyKernelIvEEvv:
[----:B------:R-:W-:Y:S01]  /*0000*/  LDC R1, c[0x0][0x37c] ;  /* 0x0000df00ff017b82 */ /* 0x000fe20000000800 */
[----:B------:R-:W-:Y:S05]  /*0010*/  EXIT ;  /* 0x000000000000794d */ /* 0x000fea0003800000 */
.L_x_89:
        /* <DEDUP_REMOVED lines=14> */
.L_x_97:


//--------------------- .text._Z4copyPdS_m        --------------------------
	.section	.text._Z4copyPdS_m,"ax",@progbits
	.align	128
        .global         _Z4copyPdS_m
        .type           _Z4copyPdS_m,@function
        .size           _Z4copyPdS_m,(.L_x_98 - _Z4copyPdS_m)
        .other          _Z4copyPdS_m,@"STO_CUDA_ENTRY STV_DEFAULT"
_Z4copyPdS_m:
.text._Z4copyPdS_m:
[----:B------:R-:W-:Y:S01]  /*0000*/  LDC R1, c[0x0][0x37c] ;  /* 0x0000df00ff017b82 */ /* 0x000fe20000000800 */
[----:B------:R-:W0:Y:S07]  /*0010*/  S2R R3, SR_TID.Y ;  /* 0x0000000000037919 */ /* 0x000e2e0000002200 */
[----:B------:R-:W1:Y:S01]  /*0020*/  LDC R5, c[0x0][0x360] ;  /* 0x0000d800ff057b82 */ /* 0x000e620000000800 */
[----:B------:R-:W2:Y:S01]  /*0030*/  LDCU.64 UR6, c[0x0][0x390] ;  /* 0x00007200ff0677ac */ /* 0x000ea20008000a00 */
[----:B------:R-:W1:Y:S01]  /*0040*/  S2R R0, SR_TID.X ;  /* 0x0000000000007919 */ /* 0x000e620000002100 */
[----:B------:R-:W3:Y:S05]  /*0050*/  LDCU.128 UR8, c[0x0][0x380] ;  /* 0x00007000ff0877ac */ /* 0x000eea0008000c00 */
[----:B------:R-:W0:Y:S08]  /*0060*/  S2UR UR5, SR_CTAID.Y ;  /* 0x00000000000579c3 */ /* 0x000e300000002600 */
[----:B------:R-:W0:Y:S08]  /*0070*/  LDC R2, c[0x0][0x364] ;  /* 0x0000d900ff027b82 */ /* 0x000e300000000800 */
[----:B------:R-:W1:Y:S01]  /*0080*/  S2UR UR4, SR_CTAID.X ;  /* 0x00000000000479c3 */ /* 0x000e620000002500 */
[----:B0-----:R-:W-:-:S02]  /*0090*/  IMAD R2, R2, UR5, R3 ;  /* 0x0000000502027c24 */ /* 0x001fc4000f8e0203 */
[----:B------:R-:W-:Y:S02]  /*00a0*/  IMAD.MOV.U32 R3, RZ, RZ, RZ ;  /* 0x000000ffff037224 */ /* 0x000fe400078e00ff */
[----:B-1----:R-:W-:Y:S01]  /*00b0*/  IMAD R5, R5, UR4, R0 ;  /* 0x0000000405057c24 */ /* 0x002fe2000f8e0200 */
[----:B------:R-:W0:Y:S03]  /*00c0*/  LDCU.64 UR4, c[0x0][0x358] ;  /* 0x00006b00ff0477ac */ /* 0x000e260008000a00 */
[----:B--2---:R-:W-:-:S04]  /*00d0*/  IMAD.WIDE.U32 R2, R5, UR6, R2 ;  /* 0x0000000605027c25 */ /* 0x004fc8000f8e0002 */
[----:B------:R-:W-:Y:S01]  /*00e0*/  IMAD R5, R5, UR7, R3 ;  /* 0x0000000705057c24 */ /* 0x000fe2000f8e0203 */
[----:B------:R-:W-:-:S04]  /*00f0*/  SHF.L.U32 R4, R2, 0x3, RZ ;  /* 0x0000000302047819 */ /* 0x000fc800000006ff */
[----:B------:R-:W-:Y:S02]  /*0100*/  SHF.L.U64.HI R0, R2, 0x3, R5 ;  /* 0x0000000302007819 */ /* 0x000fe40000010205 */
[----:B---3--:R-:W-:-:S04]  /*0110*/  IADD3 R2, P0, PT, R4, UR10, RZ ;  /* 0x0000000a04027c10 */ /* 0x008fc8000ff1e0ff */
[----:B------:R-:W-:-:S06]  /*0120*/  IADD3.X R3, PT, PT, R0, UR11, RZ, P0, !PT ;  /* 0x0000000b00037c10 */ /* 0x000fcc00087fe4ff */
[----:B0-----:R-:W2:Y:S01]  /*0130*/  LDG.E.64 R2, desc[UR4][R2.64] ;  /* 0x0000000402027981 */ /* 0x001ea2000c1e1b00 */
[----:B------:R-:W-:-:S04]  /*0140*/  IADD3 R4, P0, PT, R4, UR8, RZ ;  /* 0x0000000804047c10 */ /* 0x000fc8000ff1e0ff */
[----:B------:R-:W-:-:S05]  /*0150*/  IADD3.X R5, PT, PT, R0, UR9, RZ, P0, !PT ;  /* 0x0000000900057c10 */ /* 0x000fca00087fe4ff */
[----:B--2---:R-:W-:Y:S01]  /*0160*/  STG.E.64 desc[UR4][R4.64], R2 ;  /* 0x0000000204007986 */ /* 0x004fe2000c101b04 */
[----:B------:R-:W-:Y:S05]  /*0170*/  EXIT ;  /* 0x000000000000794d */ /* 0x000fea0003800000 */
.L_x_90:
        /* <DEDUP_REMOVED lines=16> */
.L_x_98:


//--------------------- .text._Z3subPdS_S_m       --------------------------
	.section	.text._Z3subPdS_S_m,"ax",@progbits
	.align	128
        .global         _Z3subPdS_S_m
        .type           _Z3subPdS_S_m,@function
        .size           _Z3subPdS_S_m,(.L_x_99 - _Z3subPdS_S_m)
        .other          _Z3subPdS_S_m,@"STO_CUDA_ENTRY STV_DEFAULT"
_Z3subPdS_S_m:
.text._Z3subPdS_S_m:
[----:B------:R-:W-:Y:S01]  /*0000*/  LDC R1, c[0x0][0x37c] ;  /* 0x0000df00ff017b82 */ /* 0x000fe20000000800 */
[----:B------:R-:W0:Y:S07]  /*0010*/  S2R R0, SR_TID.X ;  /* 0x0000000000007919 */ /* 0x000e2e0000002100 */
[----:B------:R-:W0:Y:S01]  /*0020*/  LDC R5, c[0x0][0x360] ;  /* 0x0000d800ff057b82 */ /* 0x000e220000000800 */
[----:B------:R-:W1:Y:S01]  /*0030*/  LDCU.64 UR6, c[0x0][0x398] ;  /* 0x00007300ff0677ac */ /* 0x000e620008000a00 */
[----:B------:R-:W2:Y:S06]  /*0040*/  S2R R3, SR_TID.Y ;  /* 0x0000000000037919 */ /* 0x000eac0000002200 */
[----:B------:R-:W0:Y:S08]  /*0050*/  S2UR UR4, SR_CTAID.X ;  /* 0x00000000000479c3 */ /* 0x000e300000002500 */
[----:B------:R-:W2:Y:S08]  /*0060*/  S2UR UR5, SR_CTAID.Y ;  /* 0x00000000000579c3 */ /* 0x000eb00000002600 */
[----:B------:R-:W2:Y:S01]  /*0070*/  LDC R2, c[0x0][0x364] ;  /* 0x0000d900ff027b82 */ /* 0x000ea20000000800 */
[----:B0-----:R-:W-:-:S05]  /*0080*/  IMAD R5, R5, UR4, R0 ;  /* 0x0000000405057c24 */ /* 0x001fca000f8e0200 */
[----:B------:R-:W-:-:S04]  /*0090*/  ISETP.NE.AND P0, PT, R5, RZ, PT ;  /* 0x000000ff0500720c */ /* 0x000fc80003f05270 */
[----:B------:R-:W-:Y:S01]  /*00a0*/  SEL R7, RZ, 0x1, !P0 ;  /* 0x00000001ff077807 */ /* 0x000fe20004000000 */
[----:B--2---:R-:W-:-:S05]  /*00b0*/  IMAD R2, R2, UR5, R3 ;  /* 0x0000000502027c24 */ /* 0x004fca000f8e0203 */
[----:B------:R-:W-:-:S04]  /*00c0*/  ISETP.NE.AND P1, PT, R2, RZ, PT ;  /* 0x000000ff0200720c */ /* 0x000fc80003f25270 */
[----:B------:R-:W-:-:S04]  /*00d0*/  SEL R0, RZ, 0x1, !P1 ;  /* 0x00000001ff007807 */ /* 0x000fc80004800000 */
[----:B------:R-:W-:-:S04]  /*00e0*/  ISETP.GT.U32.AND P0, PT, R7, R0, PT ;  /* 0x000000000700720c */ /* 0x000fc80003f04070 */
[----:B------:R-:W-:-:S04]  /*00f0*/  ISETP.GT.U32.AND.EX P0, PT, RZ, RZ, PT, P0 ;  /* 0x000000ffff00720c */ /* 0x000fc80003f04100 */
[----:B------:R-:W-:-:S04]  /*0100*/  SEL R0, R7, R0, P0 ;  /* 0x0000000007007207 */ /* 0x000fc80000000000 */
[----:B-1----:R-:W-:-:S04]  /*0110*/  ISETP.GE.U32.AND P0, PT, R0, UR6, PT ;  /* 0x0000000600007c0c */ /* 0x002fc8000bf06070 */
[----:B------:R-:W-:-:S13]  /*0120*/  ISETP.GE.U32.AND.EX P0, PT, RZ, UR7, PT, P0 ;  /* 0x00000007ff007c0c */ /* 0x000fda000bf06100 */
[----:B------:R-:W-:Y:S05]  /*0130*/  @P0 EXIT ;  /* 0x000000000000094d */ /* 0x000fea0003800000 */
[----:B------:R-:W0:Y:S01]  /*0140*/  LDCU.128 UR8, c[0x0][0x380] ;  /* 0x00007000ff0877ac */ /* 0x000e220008000c00 */
[----:B------:R-:W-:Y:S01]  /*0150*/  IMAD.MOV.U32 R3, RZ, RZ, RZ ;  /* 0x000000ffff037224 */ /* 0x000fe200078e00ff */
[----:B------:R-:W1:Y:S01]  /*0160*/  LDCU.64 UR4, c[0x0][0x358] ;  /* 0x00006b00ff0477ac */ /* 0x000e620008000a00 */
[----:B------:R-:W-:-:S04]  /*0170*/  IMAD.WIDE.U32 R2, R5, UR6, R2 ;  /* 0x0000000605027c25 */ /* 0x000fc8000f8e0002 */
[----:B------:R-:W-:Y:S02]  /*0180*/  IMAD R5, R5, UR7, R3 ;  /* 0x0000000705057c24 */ /* 0x000fe4000f8e0203 */
[----:B------:R-:W-:-:S03]  /*0190*/  IMAD.SHL.U32 R8, R2, 0x8, RZ ;  /* 0x0000000802087824 */ /* 0x000fc600078e00ff */
[----:B------:R-:W-:Y:S02]  /*01a0*/  SHF.L.U64.HI R0, R2, 0x3, R5 ;  /* 0x0000000302007819 */ /* 0x000fe40000010205 */
[C---:B0-----:R-:W-:Y:S02]  /*01b0*/  IADD3 R4, P1, PT, R8.reuse, UR10, RZ ;  /* 0x0000000a08047c10 */ /* 0x041fe4000ff3e0ff */
[----:B------:R-:W-:Y:S02]  /*01c0*/  IADD3 R6, P0, PT, R8, UR8, RZ ;  /* 0x0000000808067c10 */ /* 0x000fe4000ff1e0ff */
[C---:B------:R-:W-:Y:S02]  /*01d0*/  IADD3.X R5, PT, PT, R0.reuse, UR11, RZ, P1, !PT ;  /* 0x0000000b00057c10 */ /* 0x040fe40008ffe4ff */
[----:B------:R-:W-:Y:S01]  /*01e0*/  IADD3.X R7, PT, PT, R0, UR9, RZ, P0, !PT ;  /* 0x0000000900077c10 */ /* 0x000fe200087fe4ff */
[----:B------:R-:W0:Y:S03]  /*01f0*/  LDCU.64 UR8, c[0x0][0x390] ;  /* 0x00007200ff0877ac */ /* 0x000e260008000a00 */
[----:B-1----:R-:W2:Y:S04]  /*0200*/  LDG.E.64 R4, desc[UR4][R4.64] ;  /* 0x0000000404047981 */ /* 0x002ea8000c1e1b00 */
[----:B------:R-:W2:Y:S01]  /*0210*/  LDG.E.64 R2, desc[UR4][R6.64] ;  /* 0x0000000406027981 */ /* 0x000ea2000c1e1b00 */
[----:B0-----:R-:W-:-:S04]  /*0220*/  IADD3 R8, P0, PT, R8, UR8, RZ ;  /* 0x0000000808087c10 */ /* 0x001fc8000ff1e0ff */
[----:B------:R-:W-:Y:S01]  /*0230*/  IADD3.X R9, PT, PT, R0, UR9, RZ, P0, !PT ;  /* 0x0000000900097c10 */ /* 0x000fe200087fe4ff */
[----:B--2---:R-:W-:-:S07]  /*0240*/  DADD R2, R2, -R4 ;  /* 0x0000000002027229 */ /* 0x004fce0000000804 */
[----:B------:R-:W-:Y:S01]  /*0250*/  STG.E.64 desc[UR4][R8.64], R2 ;  /* 0x0000000208007986 */ /* 0x000fe2000c101b04 */
[----:B------:R-:W-:Y:S05]  /*0260*/  EXIT ;  /* 0x000000000000794d */ /* 0x000fea0003800000 */
.L_x_91:
        /* <DEDUP_REMOVED lines=9> */
.L_x_99:


//--------------------- .text._Z5pow_2PdS_m       --------------------------
	.section	.text._Z5pow_2PdS_m,"ax",@progbits
	.align	128
        .global         _Z5pow_2PdS_m
        .type           _Z5pow_2PdS_m,@function
        .size           _Z5pow_2PdS_m,(.L_x_100 - _Z5pow_2PdS_m)
        .other          _Z5pow_2PdS_m,@"STO_CUDA_ENTRY STV_DEFAULT"
_Z5pow_2PdS_m:
.text._Z5pow_2PdS_m:
        /* <DEDUP_REMOVED lines=18> */
[----:B------:R-:W-:-:S05]  /*0120*/  IADD3.X R5, PT, PT, R0, UR9, RZ, P0, !PT ;  /* 0x0000000900057c10 */ /* 0x000fca00087fe4ff */
[----:B0-----:R-:W2:Y:S01]  /*0130*/  LDG.E.64 R2, desc[UR4][R4.64] ;  /* 0x0000000404027981 */ /* 0x001ea2000c1e1b00 */
[----:B------:R-:W-:-:S04]  /*0140*/  IADD3 R6, P0, PT, R6, UR10, RZ ;  /* 0x0000000a06067c10 */ /* 0x000fc8000ff1e0ff */
[----:B------:R-:W-:Y:S01]  /*0150*/  IADD3.X R7, PT, PT, R0, UR11, RZ, P0, !PT ;  /* 0x0000000b00077c10 */ /* 0x000fe200087fe4ff */
[----:B--2---:R-:W-:-:S07]  /*0160*/  DMUL R2, R2, R2 ;  /* 0x0000000202027228 */ /* 0x004fce0000000000 */
[----:B------:R-:W-:Y:S01]  /*0170*/  STG.E.64 desc[UR4][R6.64], R2 ;  /* 0x0000000206007986 */ /* 0x000fe2000c101b04 */
[----:B------:R-:W-:Y:S05]  /*0180*/  EXIT ;  /* 0x000000000000794d */ /* 0x000fea0003800000 */
.L_x_92:
        /* <DEDUP_REMOVED lines=15> */
.L_x_100:


//--------------------- .text._Z13step_estimatePdS_m --------------------------
	.section	.text._Z13step_estimatePdS_m,"ax",@progbits
	.align	128
        .global         _Z13step_estimatePdS_m
        .type           _Z13step_estimatePdS_m,@function
        .size           _Z13step_estimatePdS_m,(.L_x_101 - _Z13step_estimatePdS_m)
        .other          _Z13step_estimatePdS_m,@"STO_CUDA_ENTRY STV_DEFAULT"
_Z13step_estimatePdS_m:
.text._Z13step_estimatePdS_m:
[----:B------:R-:W-:Y:S01]  /*0000*/  LDC R1, c[0x0][0x37c] ;  /* 0x0000df00ff017b82 */ /* 0x000fe20000000800 */
[----:B------:R-:W0:Y:S07]  /*0010*/  S2R R0, SR_TID.X ;  /* 0x0000000000007919 */ /* 0x000e2e0000002100 */
[----:B------:R-:W0:Y:S01]  /*0020*/  S2UR UR4, SR_CTAID.X ;  /* 0x00000000000479c3 */ /* 0x000e220000002500 */
[----:B------:R-:W1:Y:S01]  /*0030*/  LDCU.64 UR6, c[0x0][0x390] ;  /* 0x00007200ff0677ac */ /* 0x000e620008000a00 */
[----:B------:R-:W2:Y:S01]  /*0040*/  S2R R5, SR_TID.Y ;  /* 0x0000000000057919 */ /* 0x000ea20000002200 */
[----:B------:R-:W3:Y:S05]  /*0050*/  LDCU.64 UR8, c[0x0][0x380] ;  /* 0x00007000ff0877ac */ /* 0x000eea0008000a00 */
[----:B------:R-:W0:Y:S08]  /*0060*/  LDC R11, c[0x0][0x360] ;  /* 0x0000d800ff0b7b82 */ /* 0x000e300000000800 */
[----:B------:R-:W2:Y:S08]  /*0070*/  S2UR UR5, SR_CTAID.Y ;  /* 0x00000000000579c3 */ /* 0x000eb00000002600 */
[----:B------:R-:W2:Y:S01]  /*0080*/  LDC R4, c[0x0][0x364] ;  /* 0x0000d900ff047b82 */ /* 0x000ea20000000800 */
[----:B0-----:R-:W-:-:S05]  /*0090*/  IMAD R11, R11, UR4, R0 ;  /* 0x000000040b0b7c24 */ /* 0x001fca000f8e0200 */
[C---:B-1----:R-:W-:Y:S02]  /*00a0*/  ISETP.GT.U32.AND P0, PT, R11.reuse, UR6, PT ;  /* 0x000000060b007c0c */ /* 0x042fe4000bf04070 */
[----:B------:R-:W-:Y:S02]  /*00b0*/  IADD3 R3, P3, PT, R11, 0x1, RZ ;  /* 0x000000010b037810 */ /* 0x000fe40007f7e0ff */
[----:B------:R-:W-:-:S03]  /*00c0*/  ISETP.GT.AND.EX P0, PT, RZ, UR7, PT, P0 ;  /* 0x00000007ff007c0c */ /* 0x000fc6000bf04300 */
[----:B------:R-:W-:Y:S01]  /*00d0*/  IMAD.X R14, RZ, RZ, RZ, P3 ;  /* 0x000000ffff0e7224 */ /* 0x000fe200018e06ff */
[----:B------:R-:W-:Y:S01]  /*00e0*/  ISETP.EQ.OR P0, PT, R11, RZ, P0 ;  /* 0x000000ff0b00720c */ /* 0x000fe20000702670 */
[----:B--2---:R-:W-:Y:S01]  /*00f0*/  IMAD R4, R4, UR5, R5 ;  /* 0x0000000504047c24 */ /* 0x004fe2000f8e0205 */
[----:B------:R-:W0:Y:S04]  /*0100*/  LDCU.64 UR4, c[0x0][0x358] ;  /* 0x00006b00ff0477ac */ /* 0x000e280008000a00 */
[C---:B------:R-:W-:Y:S02]  /*0110*/  ISETP.GE.U32.AND P1, PT, R4.reuse, UR6, PT ;  /* 0x0000000604007c0c */ /* 0x040fe4000bf26070 */
[----:B------:R-:W-:Y:S02]  /*0120*/  IADD3 R0, P3, PT, R4, 0x1, RZ ;  /* 0x0000000104007810 */ /* 0x000fe40007f7e0ff */
[----:B------:R-:W-:-:S02]  /*0130*/  ISETP.GE.OR.EX P1, PT, RZ, UR7, P0, P1 ;  /* 0x00000007ff007c0c */ /* 0x000fc40008726710 */
[----:B------:R-:W-:Y:S01]  /*0140*/  ISETP.GT.U32.AND P2, PT, R3, R4, PT ;  /* 0x000000040300720c */ /* 0x000fe20003f44070 */
[----:B------:R-:W-:Y:S01]  /*0150*/  IMAD.X R2, RZ, RZ, RZ, P3 ;  /* 0x000000ffff027224 */ /* 0x000fe200018e06ff */
[----:B------:R-:W-:Y:S02]  /*0160*/  ISETP.GT.U32.AND P6, PT, R11, R0, PT ;  /* 0x000000000b00720c */ /* 0x000fe40003fc4070 */
[----:B------:R-:W-:Y:S02]  /*0170*/  ISETP.GT.AND.EX P0, PT, R14, RZ, PT, P2 ;  /* 0x000000ff0e00720c */ /* 0x000fe40003f04320 */
[----:B------:R-:W-:Y:S02]  /*0180*/  ISETP.GT.AND.EX P6, PT, RZ, R2, PT, P6 ;  /* 0x00000002ff00720c */ /* 0x000fe40003fc4360 */
[----:B------:R-:W-:Y:S02]  /*0190*/  SEL R5, R3, R4, P0 ;  /* 0x0000000403057207 */ /* 0x000fe40000000000 */
[----:B------:R-:W-:-:S02]  /*01a0*/  SEL R0, R11, R0, P6 ;  /* 0x000000000b007207 */ /* 0x000fc40003000000 */
[----:B------:R-:W-:Y:S02]  /*01b0*/  ISETP.GE.U32.AND P2, PT, R5, UR6, PT ;  /* 0x0000000605007c0c */ /* 0x000fe4000bf46070 */
[----:B------:R-:W-:Y:S02]  /*01c0*/  @!P1 IADD3 R13, P3, PT, R11, -0x1, RZ ;  /* 0xffffffff0b0d9810 */ /* 0x000fe40007f7e0ff */
[----:B------:R-:W-:Y:S02]  /*01d0*/  SEL R5, R14, RZ, P0 ;  /* 0x000000ff0e057207 */ /* 0x000fe40000000000 */
[----:B------:R-:W-:Y:S01]  /*01e0*/  ISETP.GE.U32.AND P5, PT, R0, UR6, PT ;  /* 0x0000000600007c0c */ /* 0x000fe2000bfa6070 */
[----:B------:R-:W-:Y:S01]  /*01f0*/  @!P1 IMAD.X R0, RZ, RZ, -0x1, P3 ;  /* 0xffffffffff009424 */ /* 0x000fe200018e06ff */
[----:B------:R-:W-:Y:S01]  /*0200*/  ISETP.GE.AND.EX P0, PT, R5, UR7, PT, P2 ;  /* 0x0000000705007c0c */ /* 0x000fe2000bf06320 */
[----:B------:R-:W-:Y:S01]  /*0210*/  IMAD.MOV.U32 R5, RZ, RZ, RZ ;  /* 0x000000ffff057224 */ /* 0x000fe200078e00ff */
[C---:B------:R-:W-:Y:S01]  /*0220*/  ISETP.GE.U32.AND P2, PT, R11.reuse, UR6, PT ;  /* 0x000000060b007c0c */ /* 0x040fe2000bf46070 */
[----:B------:R-:W-:Y:S01]  /*0230*/  @!P1 IMAD R0, R0, UR6, RZ ;  /* 0x0000000600009c24 */ /* 0x000fe2000f8e02ff */
[C---:B------:R-:W-:Y:S01]  /*0240*/  ISETP.NE.AND P4, PT, R4.reuse, RZ, PT ;  /* 0x000000ff0400720c */ /* 0x040fe20003f85270 */
[----:B------:R-:W-:Y:S01]  /*0250*/  IMAD.WIDE.U32 R8, R11, UR6, R4 ;  /* 0x000000060b087c25 */ /* 0x000fe2000f8e0004 */
[----:B------:R-:W-:-:S02]  /*0260*/  ISETP.GT.U32.AND P3, PT, R4, UR6, PT ;  /* 0x0000000604007c0c */ /* 0x000fc4000bf64070 */
[----:B------:R-:W-:Y:S01]  /*0270*/  ISETP.GE.OR.EX P2, PT, RZ, UR7, !P4, P2 ;  /* 0x00000007ff007c0c */ /* 0x000fe2000e746720 */
[----:B------:R-:W-:-:S03]  /*0280*/  @!P1 IMAD.WIDE.U32 R6, R13, UR6, R4 ;  /* 0x000000060d069c25 */ /* 0x000fc6000f8e0004 */
[----:B------:R-:W-:Y:S01]  /*0290*/  ISETP.GT.OR.EX P2, PT, RZ, UR7, P2, P3 ;  /* 0x00000007ff007c0c */ /* 0x000fe20009744730 */
[----:B------:R-:W-:Y:S02]  /*02a0*/  @!P1 IMAD R13, R13, UR7, R0 ;  /* 0x000000070d0d9c24 */ /* 0x000fe4000f8e0200 */
[----:B------:R-:W-:Y:S01]  /*02b0*/  IMAD R11, R11, UR7, R9 ;  /* 0x000000070b0b7c24 */ /* 0x000fe2000f8e0209 */
[----:B------:R-:W-:Y:S01]  /*02c0*/  SEL R9, R2, RZ, !P6 ;  /* 0x000000ff02097207 */ /* 0x000fe20007000000 */
[----:B------:R-:W-:Y:S01]  /*02d0*/  @!P1 IMAD.IADD R7, R7, 0x1, R13 ;  /* 0x0000000107079824 */ /* 0x000fe200078e020d */
[----:B---3--:R-:W-:Y:S01]  /*02e0*/  @!P1 LEA R10, P6, R6, UR8, 0x3 ;  /* 0x00000008060a9c11 */ /* 0x008fe2000f8c18ff */
[C---:B------:R-:W-:Y:S01]  /*02f0*/  IMAD.SHL.U32 R2, R8.reuse, 0x8, RZ ;  /* 0x0000000808027824 */ /* 0x040fe200078e00ff */
[----:B------:R-:W-:Y:S02]  /*0300*/  ISETP.GE.AND.EX P5, PT, R9, UR7, PT, P5 ;  /* 0x0000000709007c0c */ /* 0x000fe4000bfa6350 */
[----:B------:R-:W-:-:S02]  /*0310*/  SHF.L.U64.HI R0, R8, 0x3, R11 ;  /* 0x0000000308007819 */ /* 0x000fc4000001020b */
[----:B------:R-:W-:Y:S02]  /*0320*/  CS2R R8, SRZ ;  /* 0x0000000000087805 */ /* 0x000fe4000001ff00 */
[----:B------:R-:W-:Y:S02]  /*0330*/  @!P1 LEA.HI.X R11, R6, UR9, R7, 0x3, P6 ;  /* 0x00000009060b9c11 */ /* 0x000fe4000b0f1c07 */
[----:B------:R-:W-:Y:S02]  /*0340*/  CS2R R6, SRZ ;  /* 0x0000000000067805 */ /* 0x000fe4000001ff00 */
[----:B------:R-:W-:Y:S01]  /*0350*/  IADD3 R12, P6, PT, R2, UR8, RZ ;  /* 0x00000008020c7c10 */ /* 0x000fe2000ffde0ff */
[----:B------:R-:W-:Y:S01]  /*0360*/  @!P0 IMAD R16, R14, UR6, RZ ;  /* 0x000000060e108c24 */ /* 0x000fe2000f8e02ff */
[----:B0-----:R-:W2:Y:S02]  /*0370*/  @!P1 LDG.E.64 R8, desc[UR4][R10.64] ;  /* 0x000000040a089981 */ /* 0x001ea4000c1e1b00 */
[----:B------:R-:W-:Y:S01]  /*0380*/  IADD3.X R13, PT, PT, R0, UR9, RZ, P6, !PT ;  /* 0x00000009000d7c10 */ /* 0x000fe2000b7fe4ff */
[----:B------:R-:W-:Y:S01]  /*0390*/  @!P0 IMAD.WIDE.U32 R14, R3, UR6, R4 ;  /* 0x00000006030e8c25 */ /* 0x000fe2000f8e0004 */
[----:B------:R-:W-:-:S03]  /*03a0*/  CS2R R4, SRZ ;  /* 0x0000000000047805 */ /* 0x000fc6000001ff00 */
[----:B------:R-:W2:Y:S01]  /*03b0*/  @!P5 LDG.E.64 R6, desc[UR4][R12.64+0x8] ;  /* 0x000008040c06d981 */ /* 0x000ea2000c1e1b00 */
[----:B------:R-:W-:Y:S01]  /*03c0*/  @!P0 IMAD R3, R3, UR7, R16 ;  /* 0x0000000703038c24 */ /* 0x000fe2000f8e0210 */
[----:B------:R-:W-:Y:S01]  /*03d0*/  @!P0 LEA R16, P1, R14, UR8, 0x3 ;  /* 0x000000080e108c11 */ /* 0x000fe2000f8218ff */
[----:B------:R-:W0:Y:S01]  /*03e0*/  LDCU.64 UR6, c[0x0][0x388] ;  /* 0x00007100ff0677ac */ /* 0x000e220008000a00 */
[----:B------:R-:W3:Y:S01]  /*03f0*/  @!P2 LDG.E.64 R4, desc[UR4][R12.64+-0x8] ;  /* 0xfffff8040c04a981 */ /* 0x000ee2000c1e1b00 */
[----:B------:R-:W-:-:S05]  /*0400*/  @!P0 IMAD.IADD R3, R15, 0x1, R3 ;  /* 0x000000010f038824 */ /* 0x000fca00078e0203 */
[----:B------:R-:W-:Y:S02]  /*0410*/  @!P0 LEA.HI.X R17, R14, UR9, R3, 0x3, P1 ;  /* 0x000000090e118c11 */ /* 0x000fe400088f1c03 */
[----:B------:R-:W-:-:S06]  /*0420*/  CS2R R14, SRZ ;  /* 0x00000000000e7805 */ /* 0x000fcc000001ff00 */
[----:B------:R-:W4:Y:S01]  /*0430*/  @!P0 LDG.E.64 R14, desc[UR4][R16.64] ;  /* 0x00000004100e8981 */ /* 0x000f22000c1e1b00 */
[----:B0-----:R-:W-:-:S04]  /*0440*/  IADD3 R2, P0, PT, R2, UR6, RZ ;  /* 0x0000000602027c10 */ /* 0x001fc8000ff1e0ff */
[----:B------:R-:W-:Y:S01]  /*0450*/  IADD3.X R3, PT, PT, R0, UR7, RZ, P0, !PT ;  /* 0x0000000700037c10 */ /* 0x000fe200087fe4ff */
[----:B--2---:R-:W-:-:S08]  /*0460*/  DADD R6, R6, R8 ;  /* 0x0000000006067229 */ /* 0x004fd00000000008 */
[----:B---3--:R-:W-:-:S08]  /*0470*/  DADD R4, R6, R4 ;  /* 0x0000000006047229 */ /* 0x008fd00000000004 */
[----:B----4-:R-:W-:-:S08]  /*0480*/  DADD R14, R4, R14 ;  /* 0x00000000040e7229 */ /* 0x010fd0000000000e */
[----:B------:R-:W-:-:S07]  /*0490*/  DMUL R14, R14, 0.25 ;  /* 0x3fd000000e0e7828 */ /* 0x000fce0000000000 */
[----:B------:R-:W-:Y:S01]  /*04a0*/  STG.E.64 desc[UR4][R2.64], R14 ;  /* 0x0000000e02007986 */ /* 0x000fe2000c101b04 */
[----:B------:R-:W-:Y:S05]  /*04b0*/  EXIT ;  /* 0x000000000000794d */ /* 0x000fea0003800000 */
.L_x_93:
        /* <DEDUP_REMOVED lines=12> */
.L_x_101:


//--------------------- .nv.shared._ZN3cub18CUB_300001_SM_10006detail6reduce28DeviceReduceSingleTileKernelINS2_10policy_hubIdyN4cuda3std3__44plusIvEEE10Policy1000EPdSC_iS9_ddNS7_10__identityEEEvT0_T1_T2_T3_T4_T6_ --------------------------
	.section	.nv.shared._ZN3cub18CUB_300001_SM_10006detail6reduce28DeviceReduceSingleTileKernelINS2_10policy_hubIdyN4cuda3std3__44plusIvEEE10Policy1000EPdSC_iS9_ddNS7_10__identityEEEvT0_T1_T2_T3_T4_T6_,"aw",@nobits
	.sectionflags	@""
	.align	8
.nv.shared._ZN3cub18CUB_300001_SM_10006detail6reduce28DeviceReduceSingleTileKernelINS2_10policy_hubIdyN4cuda3std3__44plusIvEEE10Policy1000EPdSC_iS9_ddNS7_10__identityEEEvT0_T1_T2_T3_T4_T6_:
	.zero		1176


//--------------------- .nv.shared.reserved.0     --------------------------
	.section	.nv.shared.reserved.0,"aw",@nobits
	.weak		__nv_reservedSMEM_offset_0_alias
	.size		__nv_reservedSMEM_offset_0_alias, 0, 64
	.other		__nv_reservedSMEM_offset_0_alias,@"STO_CUDA_RESERVED_SHARED STV_DEFAULT"
__nv_reservedSMEM_offset_0_alias:
	.zero		0
	.zero		64


//--------------------- .nv.global                --------------------------
	.section	.nv.global,"aw",@nobits
.nv.global:
	.type		_ZN34_INTERNAL_18670ae9_4_k_cu_0177d5454cuda3std3__436_GLOBAL__N__18670ae9_4_k_cu_0177d5456ignoreE,@object
	.size		_ZN34_INTERNAL_18670ae9_4_k_cu_0177d5454cuda3std3__436_GLOBAL__N__18670ae9_4_k_cu_0177d5456ignoreE,(_ZN34_INTERNAL_18670ae9_4_k_cu_0177d5454cuda3std6ranges3__45__cpo5cdataE - _ZN34_INTERNAL_18670ae9_4_k_cu_0177d5454cuda3std3__436_GLOBAL__N__18670ae9_4_k_cu_0177d5456ignoreE)
_ZN34_INTERNAL_18670ae9_4_k_cu_0177d5454cuda3std3__436_GLOBAL__N__18670ae9_4_k_cu_0177d5456ignoreE:
	.zero		1
	.type		_ZN34_INTERNAL_18670ae9_4_k_cu_0177d5454cuda3std6ranges3__45__cpo5cdataE,@object
	.size		_ZN34_INTERNAL_18670ae9_4_k_cu_0177d5454cuda3std6ranges3__45__cpo5cdataE,(_ZN34_INTERNAL_18670ae9_4_k_cu_0177d5454cuda3std3__45__cpo5beginE - _ZN34_INTERNAL_18670ae9_4_k_cu_0177d5454cuda3std6ranges3__45__cpo5cdataE)
_ZN34_INTERNAL_18670ae9_4_k_cu_0177d5454cuda3std6ranges3__45__cpo5cdataE:
	.zero		1
	.type		_ZN34_INTERNAL_18670ae9_4_k_cu_0177d5454cuda3std3__45__cpo5beginE,@object
	.size		_ZN34_INTERNAL_18670ae9_4_k_cu_0177d5454cuda3std3__45__cpo5beginE,(_ZN34_INTERNAL_18670ae9_4_k_cu_0177d5454cuda3std6ranges3__45__cpo3endE - _ZN34_INTERNAL_18670ae9_4_k_cu_0177d5454cuda3std3__45__cpo5beginE)
_ZN34_INTERNAL_18670ae9_4_k_cu_0177d5454cuda3std3__45__cpo5beginE:
	.zero		1
	.type		_ZN34_INTERNAL_18670ae9_4_k_cu_0177d5454cuda3std6ranges3__45__cpo3endE,@object
	.size		_ZN34_INTERNAL_18670ae9_4_k_cu_0177d5454cuda3std6ranges3__45__cpo3endE,(_ZN34_INTERNAL_18670ae9_4_k_cu_0177d5454cuda3std3__47nulloptE - _ZN34_INTERNAL_18670ae9_4_k_cu_0177d5454cuda3std6ranges3__45__cpo3endE)
_ZN34_INTERNAL_18670ae9_4_k_cu_0177d5454cuda3std6ranges3__45__cpo3endE:
	.zero		1
	.type		_ZN34_INTERNAL_18670ae9_4_k_cu_0177d5454cuda3std3__47nulloptE,@object
	.size		_ZN34_INTERNAL_18670ae9_4_k_cu_0177d5454cuda3std3__47nulloptE,(_ZN34_INTERNAL_18670ae9_4_k_cu_0177d5456thrust24THRUST_300001_SM_1000_NS6system6detail10sequential3seqE - _ZN34_INTERNAL_18670ae9_4_k_cu_0177d5454cuda3std3__47nulloptE)
_ZN34_INTERNAL_18670ae9_4_k_cu_0177d5454cuda3std3__47nulloptE:
	.zero		1
	.type		_ZN34_INTERNAL_18670ae9_4_k_cu_0177d5456thrust24THRUST_300001_SM_1000_NS6system6detail10sequential3seqE,@object
	.size		_ZN34_INTERNAL_18670ae9_4_k_cu_0177d5456thrust24THRUST_300001_SM_1000_NS6system6detail10sequential3seqE,(_ZN34_INTERNAL_18670ae9_4_k_cu_0177d5454cuda3std3__45__cpo6rbeginE - _ZN34_INTERNAL_18670ae9_4_k_cu_0177d5456thrust24THRUST_300001_SM_1000_NS6system6detail10sequential3seqE)
_ZN34_INTERNAL_18670ae9_4_k_cu_0177d5456thrust24THRUST_300001_SM_1000_NS6system6detail10sequential3seqE:
	.zero		1
	.type		_ZN34_INTERNAL_18670ae9_4_k_cu_0177d5454cuda3std3__45__cpo6rbeginE,@object
	.size		_ZN34_INTERNAL_18670ae9_4_k_cu_0177d5454cuda3std3__45__cpo6rbeginE,(_ZN34_INTERNAL_18670ae9_4_k_cu_0177d5454cuda3std6ranges3__45__cpo9iter_swapE - _ZN34_INTERNAL_18670ae9_4_k_cu_0177d5454cuda3std3__45__cpo6rbeginE)
_ZN34_INTERNAL_18670ae9_4_k_cu_0177d5454cuda3std3__45__cpo6rbeginE:
	.zero		1
	.type		_ZN34_INTERNAL_18670ae9_4_k_cu_0177d5454cuda3std6ranges3__45__cpo9iter_swapE,@object
	.size		_ZN34_INTERNAL_18670ae9_4_k_cu_0177d5454cuda3std6ranges3__45__cpo9iter_swapE,(_ZN34_INTERNAL_18670ae9_4_k_cu_0177d5454cuda3std3__48in_placeE - _ZN34_INTERNAL_18670ae9_4_k_cu_0177d5454cuda3std6ranges3__45__cpo9iter_swapE)
_ZN34_INTERNAL_18670ae9_4_k_cu_0177d5454cuda3std6ranges3__45__cpo9iter_swapE:
	.zero		1
	.type		_ZN34_INTERNAL_18670ae9_4_k_cu_0177d5454cuda3std3__48in_placeE,@object
	.size		_ZN34_INTERNAL_18670ae9_4_k_cu_0177d5454cuda3std3__48in_placeE,(_ZN34_INTERNAL_18670ae9_4_k_cu_0177d5454cuda3std6ranges3__45__cpo5ssizeE - _ZN34_INTERNAL_18670ae9_4_k_cu_0177d5454cuda3std3__48in_placeE)
_ZN34_INTERNAL_18670ae9_4_k_cu_0177d5454cuda3std3__48in_placeE:
	.zero		1
	.type		_ZN34_INTERNAL_18670ae9_4_k_cu_0177d5454cuda3std6ranges3__45__cpo5ssizeE,@object
	.size		_ZN34_INTERNAL_18670ae9_4_k_cu_0177d5454cuda3std6ranges3__45__cpo5ssizeE,(_ZN34_INTERNAL_18670ae9_4_k_cu_0177d5454cuda3std3__45__cpo6cbeginE - _ZN34_INTERNAL_18670ae9_4_k_cu_0177d5454cuda3std6ranges3__45__cpo5ssizeE)
_ZN34_INTERNAL_18670ae9_4_k_cu_0177d5454cuda3std6ranges3__45__cpo5ssizeE:
	.zero		1
	.type		_ZN34_INTERNAL_18670ae9_4_k_cu_0177d5454cuda3std3__45__cpo6cbeginE,@object
	.size		_ZN34_INTERNAL_18670ae9_4_k_cu_0177d5454cuda3std3__45__cpo6cbeginE,(_ZN34_INTERNAL_18670ae9_4_k_cu_0177d5454cuda3std6ranges3__45__cpo4cendE - _ZN34_INTERNAL_18670ae9_4_k_cu_0177d5454cuda3std3__45__cpo6cbeginE)
_ZN34_INTERNAL_18670ae9_4_k_cu_0177d5454cuda3std3__45__cpo6cbeginE:
	.zero		1
	.type		_ZN34_INTERNAL_18670ae9_4_k_cu_0177d5454cuda3std6ranges3__45__cpo4cendE,@object
	.size		_ZN34_INTERNAL_18670ae9_4_k_cu_0177d5454cuda3std6ranges3__45__cpo4cendE,(_ZN34_INTERNAL_18670ae9_4_k_cu_0177d5454cuda3std3__45__cpo7crbeginE - _ZN34_INTERNAL_18670ae9_4_k_cu_0177d5454cuda3std6ranges3__45__cpo4cendE)
_ZN34_INTERNAL_18670ae9_4_k_cu_0177d5454cuda3std6ranges3__45__cpo4cendE:
	.zero		1
	.type		_ZN34_INTERNAL_18670ae9_4_k_cu_0177d5454cuda3std3__45__cpo7crbeginE,@object
	.size		_ZN34_INTERNAL_18670ae9_4_k_cu_0177d5454cuda3std3__45__cpo7crbeginE,(_ZN34_INTERNAL_18670ae9_4_k_cu_0177d5454cuda3std6ranges3__45__cpo4prevE - _ZN34_INTERNAL_18670ae9_4_k_cu_0177d5454cuda3std3__45__cpo7crbeginE)
_ZN34_INTERNAL_18670ae9_4_k_cu_0177d5454cuda3std3__45__cpo7crbeginE:
	.zero		1
	.type		_ZN34_INTERNAL_18670ae9_4_k_cu_0177d5454cuda3std6ranges3__45__cpo4prevE,@object
	.size		_ZN34_INTERNAL_18670ae9_4_k_cu_0177d5454cuda3std6ranges3__45__cpo4prevE,(_ZN34_INTERNAL_18670ae9_4_k_cu_0177d5454cuda3std6ranges3__45__cpo9iter_moveE - _ZN34_INTERNAL_18670ae9_4_k_cu_0177d5454cuda3std6ranges3__45__cpo4prevE)
_ZN34_INTERNAL_18670ae9_4_k_cu_0177d5454cuda3std6ranges3__45__cpo4prevE:
	.zero		1
	.type		_ZN34_INTERNAL_18670ae9_4_k_cu_0177d5454cuda3std6ranges3__45__cpo9iter_moveE,@object
	.size		_ZN34_INTERNAL_18670ae9_4_k_cu_0177d5454cuda3std6ranges3__45__cpo9iter_moveE,(_ZN34_INTERNAL_18670ae9_4_k_cu_0177d5454cuda3std3__420unreachable_sentinelE - _ZN34_INTERNAL_18670ae9_4_k_cu_0177d5454cuda3std6ranges3__45__cpo9iter_moveE)
_ZN34_INTERNAL_18670ae9_4_k_cu_0177d5454cuda3std6ranges3__45__cpo9iter_moveE:
	.zero		1
	.type		_ZN34_INTERNAL_18670ae9_4_k_cu_0177d5454cuda3std3__420unreachable_sentinelE,@object
	.size		_ZN34_INTERNAL_18670ae9_4_k_cu_0177d5454cuda3std3__420unreachable_sentinelE,(_ZN34_INTERNAL_18670ae9_4_k_cu_0177d5454cuda3std6ranges3__45__cpo8distanceE - _ZN34_INTERNAL_18670ae9_4_k_cu_0177d5454cuda3std3__420unreachable_sentinelE)
_ZN34_INTERNAL_18670ae9_4_k_cu_0177d5454cuda3std3__420unreachable_sentinelE:
	.zero		1
	.type		_ZN34_INTERNAL_18670ae9_4_k_cu_0177d5454cuda3std6ranges3__45__cpo8distanceE,@object
	.size		_ZN34_INTERNAL_18670ae9_4_k_cu_0177d5454cuda3std6ranges3__45__cpo8distanceE,(_ZN34_INTERNAL_18670ae9_4_k_cu_0177d5454cuda3std3__45__cpo4cendE - _ZN34_INTERNAL_18670ae9_4_k_cu_0177d5454cuda3std6ranges3__45__cpo8distanceE)
_ZN34_INTERNAL_18670ae9_4_k_cu_0177d5454cuda3std6ranges3__45__cpo8distanceE:
	.zero		1
	.type		_ZN34_INTERNAL_18670ae9_4_k_cu_0177d5454cuda3std3__45__cpo4cendE,@object
	.size		_ZN34_INTERNAL_18670ae9_4_k_cu_0177d5454cuda3std3__45__cpo4cendE,(_ZN34_INTERNAL_18670ae9_4_k_cu_0177d5454cuda3std6ranges3__45__cpo7advanceE - _ZN34_INTERNAL_18670ae9_4_k_cu_0177d5454cuda3std3__45__cpo4cendE)
_ZN34_INTERNAL_18670ae9_4_k_cu_0177d5454cuda3std3__45__cpo4cendE:
	.zero		1
	.type		_ZN34_INTERNAL_18670ae9_4_k_cu_0177d5454cuda3std6ranges3__45__cpo7advanceE,@object
	.size		_ZN34_INTERNAL_18670ae9_4_k_cu_0177d5454cuda3std6ranges3__45__cpo7advanceE,(_ZN34_INTERNAL_18670ae9_4_k_cu_0177d5454cuda3std3__45__cpo5crendE - _ZN34_INTERNAL_18670ae9_4_k_cu_0177d5454cuda3std6ranges3__45__cpo7advanceE)
_ZN34_INTERNAL_18670ae9_4_k_cu_0177d5454cuda3std6ranges3__45__cpo7advanceE:
	.zero		1
	.type		_ZN34_INTERNAL_18670ae9_4_k_cu_0177d5454cuda3std3__45__cpo5crendE,@object
	.size		_ZN34_INTERNAL_18670ae9_4_k_cu_0177d5454cuda3std3__45__cpo5crendE,(_ZN34_INTERNAL_18670ae9_4_k_cu_0177d5454cuda3std6ranges3__45__cpo4dataE - _ZN34_INTERNAL_18670ae9_4_k_cu_0177d5454cuda3std3__45__cpo5crendE)
_ZN34_INTERNAL_18670ae9_4_k_cu_0177d5454cuda3std3__45__cpo5crendE:
	.zero		1
	.type		_ZN34_INTERNAL_18670ae9_4_k_cu_0177d5454cuda3std6ranges3__45__cpo4dataE,@object
	.size		_ZN34_INTERNAL_18670ae9_4_k_cu_0177d5454cuda3std6ranges3__45__cpo4dataE,(_ZN34_INTERNAL_18670ae9_4_k_cu_0177d5454cuda3std6ranges3__45__cpo5beginE - _ZN34_INTERNAL_18670ae9_4_k_cu_0177d5454cuda3std6ranges3__45__cpo4dataE)
_ZN34_INTERNAL_18670ae9_4_k_cu_0177d5454cuda3std6ranges3__45__cpo4dataE:
	.zero		1
	.type		_ZN34_INTERNAL_18670ae9_4_k_cu_0177d5454cuda3std6ranges3__45__cpo5beginE,@object
	.size		_ZN34_INTERNAL_18670ae9_4_k_cu_0177d5454cuda3std6ranges3__45__cpo5beginE,(_ZN34_INTERNAL_18670ae9_4_k_cu_0177d5454cuda3std3__419piecewise_constructE - _ZN34_INTERNAL_18670ae9_4_k_cu_0177d5454cuda3std6ranges3__45__cpo5beginE)
_ZN34_INTERNAL_18670ae9_4_k_cu_0177d5454cuda3std6ranges3__45__cpo5beginE:
	.zero		1
	.type		_ZN34_INTERNAL_18670ae9_4_k_cu_0177d5454cuda3std3__419piecewise_constructE,@object
	.size		_ZN34_INTERNAL_18670ae9_4_k_cu_0177d5454cuda3std3__419piecewise_constructE,(_ZN34_INTERNAL_18670ae9_4_k_cu_0177d5454cuda3std6ranges3__45__cpo4sizeE - _ZN34_INTERNAL_18670ae9_4_k_cu_0177d5454cuda3std3__419piecewise_constructE)
_ZN34_INTERNAL_18670ae9_4_k_cu_0177d5454cuda3std3__419piecewise_constructE:
	.zero		1
	.type		_ZN34_INTERNAL_18670ae9_4_k_cu_0177d5454cuda3std6ranges3__45__cpo4sizeE,@object
	.size		_ZN34_INTERNAL_18670ae9_4_k_cu_0177d5454cuda3std6ranges3__45__cpo4sizeE,(_ZN34_INTERNAL_18670ae9_4_k_cu_0177d5454cuda3std3__45__cpo3endE - _ZN34_INTERNAL_18670ae9_4_k_cu_0177d5454cuda3std6ranges3__45__cpo4sizeE)
_ZN34_INTERNAL_18670ae9_4_k_cu_0177d5454cuda3std6ranges3__45__cpo4sizeE:
	.zero		1
	.type		_ZN34_INTERNAL_18670ae9_4_k_cu_0177d5454cuda3std3__45__cpo3endE,@object
	.size		_ZN34_INTERNAL_18670ae9_4_k_cu_0177d5454cuda3std3__45__cpo3endE,(_ZN34_INTERNAL_18670ae9_4_k_cu_0177d5454cuda3std6ranges3__45__cpo6cbeginE - _ZN34_INTERNAL_18670ae9_4_k_cu_0177d5454cuda3std3__45__cpo3endE)
_ZN34_INTERNAL_18670ae9_4_k_cu_0177d5454cuda3std3__45__cpo3endE:
	.zero		1
	.type		_ZN34_INTERNAL_18670ae9_4_k_cu_0177d5454cuda3std6ranges3__45__cpo6cbeginE,@object
	.size		_ZN34_INTERNAL_18670ae9_4_k_cu_0177d5454cuda3std6ranges3__45__cpo6cbeginE,(_ZN34_INTERNAL_18670ae9_4_k_cu_0177d5454cuda3std3__45__cpo4rendE - _ZN34_INTERNAL_18670ae9_4_k_cu_0177d5454cuda3std6ranges3__45__cpo6cbeginE)
_ZN34_INTERNAL_18670ae9_4_k_cu_0177d5454cuda3std6ranges3__45__cpo6cbeginE:
	.zero		1
	.type		_ZN34_INTERNAL_18670ae9_4_k_cu_0177d5454cuda3std3__45__cpo4rendE,@object
	.size		_ZN34_INTERNAL_18670ae9_4_k_cu_0177d5454cuda3std3__45__cpo4rendE,(_ZN34_INTERNAL_18670ae9_4_k_cu_0177d5454cuda3std6ranges3__45__cpo4nextE - _ZN34_INTERNAL_18670ae9_4_k_cu_0177d5454cuda3std3__45__cpo4rendE)
_ZN34_INTERNAL_18670ae9_4_k_cu_0177d5454cuda3std3__45__cpo4rendE:
	.zero		1
	.type		_ZN34_INTERNAL_18670ae9_4_k_cu_0177d5454cuda3std6ranges3__45__cpo4nextE,@object
	.size		_ZN34_INTERNAL_18670ae9_4_k_cu_0177d5454cuda3std6ranges3__45__cpo4nextE,(_ZN34_INTERNAL_18670ae9_4_k_cu_0177d5454cuda3std6ranges3__45__cpo4swapE - _ZN34_INTERNAL_18670ae9_4_k_cu_0177d5454cuda3std6ranges3__45__cpo4nextE)
_ZN34_INTERNAL_18670ae9_4_k_cu_0177d5454cuda3std6ranges3__45__cpo4nextE:
	.zero		1
	.type		_ZN34_INTERNAL_18670ae9_4_k_cu_0177d5454cuda3std6ranges3__45__cpo4swapE,@object
	.size		_ZN34_INTERNAL_18670ae9_4_k_cu_0177d5454cuda3std6ranges3__45__cpo4swapE,(.L_13 - _ZN34_INTERNAL_18670ae9_4_k_cu_0177d5454cuda3std6ranges3__45__cpo4swapE)
_ZN34_INTERNAL_18670ae9_4_k_cu_0177d5454cuda3std6ranges3__45__cpo4swapE:
	.zero		1
.L_13:


//--------------------- .nv.shared._ZN3cub18CUB_300001_SM_10006detail6reduce18DeviceReduceKernelINS2_10policy_hubIdyN4cuda3std3__44plusIvEEE10Policy1000EPdyS9_dNS7_10__identityEEEvT0_PT3_T1_NS0_13GridEvenShareISH_EET2_T4_ --------------------------
	.section	.nv.shared._ZN3cub18CUB_300001_SM_10006detail6reduce18DeviceReduceKernelINS2_10policy_hubIdyN4cuda3std3__44plusIvEEE10Policy1000EPdyS9_dNS7_10__identityEEEvT0_PT3_T1_NS0_13GridEvenShareISH_EET2_T4_,"aw",@nobits
	.sectionflags	@""
	.align	8
.nv.shared._ZN3cub18CUB_300001_SM_10006detail6reduce18DeviceReduceKernelINS2_10policy_hubIdyN4cuda3std3__44plusIvEEE10Policy1000EPdyS9_dNS7_10__identityEEEvT0_PT3_T1_NS0_13GridEvenShareISH_EET2_T4_:
	.zero		1176


//--------------------- .nv.shared._ZN3cub18CUB_300001_SM_10006detail6reduce28DeviceReduceSingleTileKernelINS2_10policy_hubIdyN4cuda3std3__44plusIvEEE10Policy1000EPdSC_yS9_ddNS7_10__identityEEEvT0_T1_T2_T3_T4_T6_ --------------------------
	.section	.nv.shared._ZN3cub18CUB_300001_SM_10006detail6reduce28DeviceReduceSingleTileKernelINS2_10policy_hubIdyN4cuda3std3__44plusIvEEE10Policy1000EPdSC_yS9_ddNS7_10__identityEEEvT0_T1_T2_T3_T4_T6_,"aw",@nobits
	.sectionflags	@""
	.align	8
.nv.shared._ZN3cub18CUB_300001_SM_10006detail6reduce28DeviceReduceSingleTileKernelINS2_10policy_hubIdyN4cuda3std3__44plusIvEEE10Policy1000EPdSC_yS9_ddNS7_10__identityEEEvT0_T1_T2_T3_T4_T6_:
	.zero		1176


//--------------------- .nv.constant0._ZN3cub18CUB_300001_SM_10006detail6reduce28DeviceReduceSingleTileKernelINS2_10policy_hubIdyN4cuda3std3__44plusIvEEE10Policy1000EPdSC_iS9_ddNS7_10__identityEEEvT0_T1_T2_T3_T4_T6_ --------------------------
	.section	.nv.constant0._ZN3cub18CUB_300001_SM_10006detail6reduce28DeviceReduceSingleTileKernelINS2_10policy_hubIdyN4cuda3std3__44plusIvEEE10Policy1000EPdSC_iS9_ddNS7_10__identityEEEvT0_T1_T2_T3_T4_T6_,"a",@progbits
	.sectionflags	@""
	.align	4
.nv.constant0._ZN3cub18CUB_300001_SM_10006detail6reduce28DeviceReduceSingleTileKernelINS2_10policy_hubIdyN4cuda3std3__44plusIvEEE10Policy1000EPdSC_iS9_ddNS7_10__identityEEEvT0_T1_T2_T3_T4_T6_:
	.zero		929


//--------------------- .nv.constant0._ZN3cub18CUB_300001_SM_10006detail6reduce18DeviceReduceKernelINS2_10policy_hubIdyN4cuda3std3__44plusIvEEE10Policy1000EPdyS9_dNS7_10__identityEEEvT0_PT3_T1_NS0_13GridEvenShareISH_EET2_T4_ --------------------------
	.section	.nv.constant0._ZN3cub18CUB_300001_SM_10006detail6reduce18DeviceReduceKernelINS2_10policy_hubIdyN4cuda3std3__44plusIvEEE10Policy1000EPdyS9_dNS7_10__identityEEEvT0_PT3_T1_NS0_13GridEvenShareISH_EET2_T4_,"a",@progbits
	.sectionflags	@""
	.align	4
.nv.constant0._ZN3cub18CUB_300001_SM_10006detail6reduce18DeviceReduceKernelINS2_10policy_hubIdyN4cuda3std3__44plusIvEEE10Policy1000EPdyS9_dNS7_10__identityEEEvT0_PT3_T1_NS0_13GridEvenShareISH_EET2_T4_:
	.zero		994


//--------------------- .nv.constant0._ZN3cub18CUB_300001_SM_10006detail6reduce28DeviceReduceSingleTileKernelINS2_10policy_hubIdyN4cuda3std3__44plusIvEEE10Policy1000EPdSC_yS9_ddNS7_10__identityEEEvT0_T1_T2_T3_T4_T6_ --------------------------
	.section	.nv.constant0._ZN3cub18CUB_300001_SM_10006detail6reduce28DeviceReduceSingleTileKernelINS2_10policy_hubIdyN4cuda3std3__44plusIvEEE10Policy1000EPdSC_yS9_ddNS7_10__identityEEEvT0_T1_T2_T3_T4_T6_,"a",@progbits
	.sectionflags	@""
	.align	4
.nv.constant0._ZN3cub18CUB_300001_SM_10006detail6reduce28DeviceReduceSingleTileKernelINS2_10policy_hubIdyN4cuda3std3__44plusIvEEE10Policy1000EPdSC_yS9_ddNS7_10__identityEEEvT0_T1_T2_T3_T4_T6_:
	.zero		937


//--------------------- .nv.constant0._ZN3cub18CUB_300001_SM_10006detail11EmptyKernelIvEEvv --------------------------
	.section	.nv.constant0._ZN3cub18CUB_300001_SM_10006detail11EmptyKernelIvEEvv,"a",@progbits
	.sectionflags	@""
	.align	4
.nv.constant0._ZN3cub18CUB_300001_SM_10006detail11EmptyKernelIvEEvv:
	.zero		896


//--------------------- .nv.constant0._Z4copyPdS_m --------------------------
	.section	.nv.constant0._Z4copyPdS_m,"a",@progbits
	.sectionflags	@""
	.align	4
.nv.constant0._Z4copyPdS_m:
	.zero		920


//--------------------- .nv.constant0._Z3subPdS_S_m --------------------------
	.section	.nv.constant0._Z3subPdS_S_m,"a",@progbits
	.sectionflags	@""
	.align	4
.nv.constant0._Z3subPdS_S_m:
	.zero		928


//--------------------- .nv.constant0._Z5pow_2PdS_m --------------------------
	.section	.nv.constant0._Z5pow_2PdS_m,"a",@progbits
	.sectionflags	@""
	.align	4
.nv.constant0._Z5pow_2PdS_m:
	.zero		920


//--------------------- .nv.constant0._Z13step_estimatePdS_m --------------------------
	.section	.nv.constant0._Z13step_estimatePdS_m,"a",@progbits
	.sectionflags	@""
	.align	4
.nv.constant0._Z13step_estimatePdS_m:
	.zero		920


//--------------------- SYMBOLS --------------------------

	.type		.nv.reservedSmem.offset0,@object
	.size		.nv.reservedSmem.offset0,0x4
	.type		.nv.reservedSmem.cap,@object
	.size		.nv.reservedSmem.cap,0x4
